//
// Generated by NVIDIA NVVM Compiler
//
// Compiler Build ID: CL-36424714
// Cuda compilation tools, release 13.0, V13.0.88
// Based on NVVM 20.0.0
//

.version 9.0
.target sm_100
.address_size 64

	// .globl	_Z15bmm_kernel_bf16PKfS0_Pfiiiiii

.visible .entry _Z15bmm_kernel_bf16PKfS0_Pfiiiiii(
	.param .u64 .ptr .align 1 _Z15bmm_kernel_bf16PKfS0_Pfiiiiii_param_0,
	.param .u64 .ptr .align 1 _Z15bmm_kernel_bf16PKfS0_Pfiiiiii_param_1,
	.param .u64 .ptr .align 1 _Z15bmm_kernel_bf16PKfS0_Pfiiiiii_param_2,
	.param .u32 _Z15bmm_kernel_bf16PKfS0_Pfiiiiii_param_3,
	.param .u32 _Z15bmm_kernel_bf16PKfS0_Pfiiiiii_param_4,
	.param .u32 _Z15bmm_kernel_bf16PKfS0_Pfiiiiii_param_5,
	.param .u32 _Z15bmm_kernel_bf16PKfS0_Pfiiiiii_param_6,
	.param .u32 _Z15bmm_kernel_bf16PKfS0_Pfiiiiii_param_7,
	.param .u32 _Z15bmm_kernel_bf16PKfS0_Pfiiiiii_param_8
)
{
	.reg .pred 	%p<15>;
	.reg .b16 	%rs<91>;
	.reg .b32 	%r<119>;
	.reg .b32 	%f<83>;
	.reg .b64 	%rd<48>;

	ld.param.u64 	%rd4, [_Z15bmm_kernel_bf16PKfS0_Pfiiiiii_param_0];
	ld.param.u64 	%rd5, [_Z15bmm_kernel_bf16PKfS0_Pfiiiiii_param_1];
	ld.param.u32 	%r51, [_Z15bmm_kernel_bf16PKfS0_Pfiiiiii_param_3];
	ld.param.u32 	%r46, [_Z15bmm_kernel_bf16PKfS0_Pfiiiiii_param_4];
	ld.param.u32 	%r47, [_Z15bmm_kernel_bf16PKfS0_Pfiiiiii_param_5];
	ld.param.u32 	%r48, [_Z15bmm_kernel_bf16PKfS0_Pfiiiiii_param_6];
	ld.param.u32 	%r52, [_Z15bmm_kernel_bf16PKfS0_Pfiiiiii_param_7];
	ld.param.u32 	%r50, [_Z15bmm_kernel_bf16PKfS0_Pfiiiiii_param_8];
	cvta.to.global.u64 	%rd1, %rd5;
	cvta.to.global.u64 	%rd2, %rd4;
	mov.u32 	%r53, %ctaid.z;
	mov.u32 	%r54, %ntid.z;
	mov.u32 	%r55, %tid.z;
	mad.lo.s32 	%r1, %r53, %r54, %r55;
	mov.u32 	%r56, %ctaid.y;
	mov.u32 	%r57, %ntid.y;
	mul.lo.s32 	%r2, %r56, %r57;
	mov.u32 	%r3, %tid.y;
	add.s32 	%r58, %r2, %r3;
	mov.u32 	%r59, %ctaid.x;
	mov.u32 	%r60, %ntid.x;
	mov.u32 	%r61, %tid.x;
	mad.lo.s32 	%r5, %r59, %r60, %r61;
	setp.ge.s32 	%p1, %r1, %r51;
	setp.ge.s32 	%p2, %r58, %r52;
	or.pred  	%p3, %p1, %p2;
	setp.ge.s32 	%p4, %r5, %r48;
	or.pred  	%p5, %p4, %p3;
	@%p5 bra 	$L__BB0_14;
	setp.lt.s32 	%p6, %r50, 1;
	mov.f32 	%f82, 0f00000000;
	@%p6 bra 	$L__BB0_13;
	mul.lo.s32 	%r6, %r46, %r1;
	mul.lo.s32 	%r7, %r50, %r5;
	and.b32  	%r8, %r50, 7;
	setp.lt.u32 	%p7, %r50, 8;
	mov.f32 	%f82, 0f00000000;
	mov.b32 	%r117, 0;
	@%p7 bra 	$L__BB0_5;
	and.b32  	%r63, %r50, 2147483640;
	neg.s32 	%r115, %r63;
	mul.lo.s32 	%r64, %r47, %r46;
	mad.lo.s32 	%r65, %r64, %r1, %r3;
	add.s32 	%r66, %r65, %r2;
	mad.lo.s32 	%r114, %r48, %r66, %r5;
	mul.lo.s32 	%r67, %r48, %r47;
	shl.b32 	%r11, %r67, 3;
	add.s32 	%r68, %r6, 7;
	mad.lo.s32 	%r69, %r47, %r68, %r58;
	mad.lo.s32 	%r113, %r48, %r69, %r5;
	add.s32 	%r70, %r6, 6;
	mad.lo.s32 	%r71, %r47, %r70, %r58;
	mad.lo.s32 	%r112, %r48, %r71, %r5;
	add.s32 	%r72, %r6, 5;
	mad.lo.s32 	%r73, %r47, %r72, %r58;
	mad.lo.s32 	%r111, %r48, %r73, %r5;
	add.s32 	%r74, %r6, 4;
	mad.lo.s32 	%r75, %r47, %r74, %r58;
	mad.lo.s32 	%r110, %r48, %r75, %r5;
	add.s32 	%r76, %r6, 3;
	mad.lo.s32 	%r77, %r47, %r76, %r58;
	mad.lo.s32 	%r109, %r48, %r77, %r5;
	add.s32 	%r78, %r6, 2;
	mad.lo.s32 	%r79, %r47, %r78, %r58;
	mad.lo.s32 	%r108, %r48, %r79, %r5;
	mad.lo.s32 	%r80, %r47, %r6, %r47;
	add.s32 	%r81, %r58, %r80;
	mad.lo.s32 	%r106, %r48, %r81, %r5;
	mov.f32 	%f82, 0f00000000;
	mov.u32 	%r107, %r7;
$L__BB0_4:
	.pragma "nounroll";
	and.b32  	%r117, %r50, 2147483640;
	mul.wide.s32 	%rd6, %r107, 4;
	add.s64 	%rd7, %rd1, %rd6;
	mul.wide.s32 	%rd8, %r114, 4;
	add.s64 	%rd9, %rd2, %rd8;
	ld.global.f32 	%f17, [%rd9];
	// begin inline asm
	{  cvt.rn.bf16.f32 %rs1, %f17;}

	// end inline asm
	ld.global.f32 	%f18, [%rd7];
	// begin inline asm
	{  cvt.rn.bf16.f32 %rs2, %f18;}

	// end inline asm
	// begin inline asm
	{ mul.bf16 %rs3,%rs1,%rs2; }

	// end inline asm
	// begin inline asm
	{ cvt.f32.bf16 %f19, %rs3;}

	// end inline asm
	add.f32 	%f41, %f82, %f19;
	mul.wide.s32 	%rd10, %r106, 4;
	add.s64 	%rd11, %rd2, %rd10;
	ld.global.f32 	%f20, [%rd11];
	// begin inline asm
	{  cvt.rn.bf16.f32 %rs7, %f20;}

	// end inline asm
	ld.global.f32 	%f21, [%rd7+4];
	// begin inline asm
	{  cvt.rn.bf16.f32 %rs8, %f21;}

	// end inline asm
	// begin inline asm
	{ mul.bf16 %rs9,%rs7,%rs8; }

	// end inline asm
	// begin inline asm
	{ cvt.f32.bf16 %f22, %rs9;}

	// end inline asm
	add.f32 	%f42, %f41, %f22;
	mul.wide.s32 	%rd12, %r108, 4;
	add.s64 	%rd13, %rd2, %rd12;
	ld.global.f32 	%f23, [%rd13];
	// begin inline asm
	{  cvt.rn.bf16.f32 %rs13, %f23;}

	// end inline asm
	ld.global.f32 	%f24, [%rd7+8];
	// begin inline asm
	{  cvt.rn.bf16.f32 %rs14, %f24;}

	// end inline asm
	// begin inline asm
	{ mul.bf16 %rs15,%rs13,%rs14; }

	// end inline asm
	// begin inline asm
	{ cvt.f32.bf16 %f25, %rs15;}

	// end inline asm
	add.f32 	%f43, %f42, %f25;
	mul.wide.s32 	%rd14, %r109, 4;
	add.s64 	%rd15, %rd2, %rd14;
	ld.global.f32 	%f26, [%rd15];
	// begin inline asm
	{  cvt.rn.bf16.f32 %rs19, %f26;}

	// end inline asm
	ld.global.f32 	%f27, [%rd7+12];
	// begin inline asm
	{  cvt.rn.bf16.f32 %rs20, %f27;}

	// end inline asm
	// begin inline asm
	{ mul.bf16 %rs21,%rs19,%rs20; }

	// end inline asm
	// begin inline asm
	{ cvt.f32.bf16 %f28, %rs21;}

	// end inline asm
	add.f32 	%f44, %f43, %f28;
	mul.wide.s32 	%rd16, %r110, 4;
	add.s64 	%rd17, %rd2, %rd16;
	ld.global.f32 	%f29, [%rd17];
	// begin inline asm
	{  cvt.rn.bf16.f32 %rs25, %f29;}

	// end inline asm
	ld.global.f32 	%f30, [%rd7+16];
	// begin inline asm
	{  cvt.rn.bf16.f32 %rs26, %f30;}

	// end inline asm
	// begin inline asm
	{ mul.bf16 %rs27,%rs25,%rs26; }

	// end inline asm
	// begin inline asm
	{ cvt.f32.bf16 %f31, %rs27;}

	// end inline asm
	add.f32 	%f45, %f44, %f31;
	mul.wide.s32 	%rd18, %r111, 4;
	add.s64 	%rd19, %rd2, %rd18;
	ld.global.f32 	%f32, [%rd19];
	// begin inline asm
	{  cvt.rn.bf16.f32 %rs31, %f32;}

	// end inline asm
	ld.global.f32 	%f33, [%rd7+20];
	// begin inline asm
	{  cvt.rn.bf16.f32 %rs32, %f33;}

	// end inline asm
	// begin inline asm
	{ mul.bf16 %rs33,%rs31,%rs32; }

	// end inline asm
	// begin inline asm
	{ cvt.f32.bf16 %f34, %rs33;}

	// end inline asm
	add.f32 	%f46, %f45, %f34;
	mul.wide.s32 	%rd20, %r112, 4;
	add.s64 	%rd21, %rd2, %rd20;
	ld.global.f32 	%f35, [%rd21];
	// begin inline asm
	{  cvt.rn.bf16.f32 %rs37, %f35;}

	// end inline asm
	ld.global.f32 	%f36, [%rd7+24];
	// begin inline asm
	{  cvt.rn.bf16.f32 %rs38, %f36;}

	// end inline asm
	// begin inline asm
	{ mul.bf16 %rs39,%rs37,%rs38; }

	// end inline asm
	// begin inline asm
	{ cvt.f32.bf16 %f37, %rs39;}

	// end inline asm
	add.f32 	%f47, %f46, %f37;
	mul.wide.s32 	%rd22, %r113, 4;
	add.s64 	%rd23, %rd2, %rd22;
	ld.global.f32 	%f38, [%rd23];
	// begin inline asm
	{  cvt.rn.bf16.f32 %rs43, %f38;}

	// end inline asm
	ld.global.f32 	%f39, [%rd7+28];
	// begin inline asm
	{  cvt.rn.bf16.f32 %rs44, %f39;}

	// end inline asm
	// begin inline asm
	{ mul.bf16 %rs45,%rs43,%rs44; }

	// end inline asm
	// begin inline asm
	{ cvt.f32.bf16 %f40, %rs45;}

	// end inline asm
	add.f32 	%f82, %f47, %f40;
	add.s32 	%r115, %r115, 8;
	add.s32 	%r114, %r114, %r11;
	add.s32 	%r113, %r113, %r11;
	add.s32 	%r112, %r112, %r11;
	add.s32 	%r111, %r111, %r11;
	add.s32 	%r110, %r110, %r11;
	add.s32 	%r109, %r109, %r11;
	add.s32 	%r108, %r108, %r11;
	add.s32 	%r107, %r107, 8;
	add.s32 	%r106, %r106, %r11;
	setp.ne.s32 	%p8, %r115, 0;
	@%p8 bra 	$L__BB0_4;
$L__BB0_5:
	setp.eq.s32 	%p9, %r8, 0;
	@%p9 bra 	$L__BB0_13;
	and.b32  	%r41, %r50, 3;
	setp.lt.u32 	%p10, %r8, 4;
	@%p10 bra 	$L__BB0_8;
	add.s32 	%r82, %r117, %r6;
	mad.lo.s32 	%r83, %r82, %r47, %r58;
	mad.lo.s32 	%r84, %r83, %r48, %r5;
	mul.wide.s32 	%rd24, %r84, 4;
	add.s64 	%rd25, %rd2, %rd24;
	ld.global.f32 	%f49, [%rd25];
	// begin inline asm
	{  cvt.rn.bf16.f32 %rs49, %f49;}

	// end inline asm
	add.s32 	%r85, %r117, %r7;
	mul.wide.s32 	%rd26, %r85, 4;
	add.s64 	%rd27, %rd1, %rd26;
	ld.global.f32 	%f50, [%rd27];
	// begin inline asm
	{  cvt.rn.bf16.f32 %rs50, %f50;}

	// end inline asm
	// begin inline asm
	{ mul.bf16 %rs51,%rs49,%rs50; }

	// end inline asm
	// begin inline asm
	{ cvt.f32.bf16 %f51, %rs51;}

	// end inline asm
	add.f32 	%f61, %f82, %f51;
	add.s32 	%r86, %r83, %r47;
	mad.lo.s32 	%r87, %r86, %r48, %r5;
	mul.wide.s32 	%rd28, %r87, 4;
	add.s64 	%rd29, %rd2, %rd28;
	ld.global.f32 	%f52, [%rd29];
	// begin inline asm
	{  cvt.rn.bf16.f32 %rs55, %f52;}

	// end inline asm
	ld.global.f32 	%f53, [%rd27+4];
	// begin inline asm
	{  cvt.rn.bf16.f32 %rs56, %f53;}

	// end inline asm
	// begin inline asm
	{ mul.bf16 %rs57,%rs55,%rs56; }

	// end inline asm
	// begin inline asm
	{ cvt.f32.bf16 %f54, %rs57;}

	// end inline asm
	add.f32 	%f62, %f61, %f54;
	add.s32 	%r88, %r86, %r47;
	mad.lo.s32 	%r89, %r88, %r48, %r5;
	mul.wide.s32 	%rd30, %r89, 4;
	add.s64 	%rd31, %rd2, %rd30;
	ld.global.f32 	%f55, [%rd31];
	// begin inline asm
	{  cvt.rn.bf16.f32 %rs61, %f55;}

	// end inline asm
	ld.global.f32 	%f56, [%rd27+8];
	// begin inline asm
	{  cvt.rn.bf16.f32 %rs62, %f56;}

	// end inline asm
	// begin inline asm
	{ mul.bf16 %rs63,%rs61,%rs62; }

	// end inline asm
	// begin inline asm
	{ cvt.f32.bf16 %f57, %rs63;}

	// end inline asm
	add.f32 	%f63, %f62, %f57;
	add.s32 	%r90, %r88, %r47;
	mad.lo.s32 	%r91, %r90, %r48, %r5;
	mul.wide.s32 	%rd32, %r91, 4;
	add.s64 	%rd33, %rd2, %rd32;
	ld.global.f32 	%f58, [%rd33];
	// begin inline asm
	{  cvt.rn.bf16.f32 %rs67, %f58;}

	// end inline asm
	ld.global.f32 	%f59, [%rd27+12];
	// begin inline asm
	{  cvt.rn.bf16.f32 %rs68, %f59;}

	// end inline asm
	// begin inline asm
	{ mul.bf16 %rs69,%rs67,%rs68; }

	// end inline asm
	// begin inline asm
	{ cvt.f32.bf16 %f60, %rs69;}

	// end inline asm
	add.f32 	%f82, %f63, %f60;
	add.s32 	%r117, %r117, 4;
$L__BB0_8:
	setp.eq.s32 	%p11, %r41, 0;
	@%p11 bra 	$L__BB0_13;
	setp.eq.s32 	%p12, %r41, 1;
	@%p12 bra 	$L__BB0_11;
	add.s32 	%r92, %r117, %r6;
	mad.lo.s32 	%r93, %r92, %r47, %r58;
	mad.lo.s32 	%r94, %r93, %r48, %r5;
	mul.wide.s32 	%rd34, %r94, 4;
	add.s64 	%rd35, %rd2, %rd34;
	ld.global.f32 	%f65, [%rd35];
	// begin inline asm
	{  cvt.rn.bf16.f32 %rs73, %f65;}

	// end inline asm
	add.s32 	%r95, %r117, %r7;
	mul.wide.s32 	%rd36, %r95, 4;
	add.s64 	%rd37, %rd1, %rd36;
	ld.global.f32 	%f66, [%rd37];
	// begin inline asm
	{  cvt.rn.bf16.f32 %rs74, %f66;}

	// end inline asm
	// begin inline asm
	{ mul.bf16 %rs75,%rs73,%rs74; }

	// end inline asm
	// begin inline asm
	{ cvt.f32.bf16 %f67, %rs75;}

	// end inline asm
	add.f32 	%f71, %f82, %f67;
	add.s32 	%r96, %r93, %r47;
	mad.lo.s32 	%r97, %r96, %r48, %r5;
	mul.wide.s32 	%rd38, %r97, 4;
	add.s64 	%rd39, %rd2, %rd38;
	ld.global.f32 	%f68, [%rd39];
	// begin inline asm
	{  cvt.rn.bf16.f32 %rs79, %f68;}

	// end inline asm
	ld.global.f32 	%f69, [%rd37+4];
	// begin inline asm
	{  cvt.rn.bf16.f32 %rs80, %f69;}

	// end inline asm
	// begin inline asm
	{ mul.bf16 %rs81,%rs79,%rs80; }

	// end inline asm
	// begin inline asm
	{ cvt.f32.bf16 %f70, %rs81;}

	// end inline asm
	add.f32 	%f82, %f71, %f70;
	add.s32 	%r117, %r117, 2;
$L__BB0_11:
	and.b32  	%r98, %r50, 1;
	setp.eq.b32 	%p13, %r98, 1;
	not.pred 	%p14, %p13;
	@%p14 bra 	$L__BB0_13;
	add.s32 	%r99, %r117, %r6;
	mad.lo.s32 	%r100, %r99, %r47, %r58;
	mad.lo.s32 	%r101, %r100, %r48, %r5;
	mul.wide.s32 	%rd40, %r101, 4;
	add.s64 	%rd41, %rd2, %rd40;
	ld.global.f32 	%f72, [%rd41];
	// begin inline asm
	{  cvt.rn.bf16.f32 %rs85, %f72;}

	// end inline asm
	add.s32 	%r102, %r117, %r7;
	mul.wide.s32 	%rd42, %r102, 4;
	add.s64 	%rd43, %rd1, %rd42;
	ld.global.f32 	%f73, [%rd43];
	// begin inline asm
	{  cvt.rn.bf16.f32 %rs86, %f73;}

	// end inline asm
	// begin inline asm
	{ mul.bf16 %rs87,%rs85,%rs86; }

	// end inline asm
	// begin inline asm
	{ cvt.f32.bf16 %f74, %rs87;}

	// end inline asm
	add.f32 	%f82, %f82, %f74;
$L__BB0_13:
	ld.param.u64 	%rd47, [_Z15bmm_kernel_bf16PKfS0_Pfiiiiii_param_2];
	mul.lo.s32 	%r103, %r47, %r1;
	mad.lo.s32 	%r104, %r103, %r52, %r58;
	mad.lo.s32 	%r105, %r104, %r48, %r5;
	cvta.to.global.u64 	%rd44, %rd47;
	mul.wide.s32 	%rd45, %r105, 4;
	add.s64 	%rd46, %rd44, %rd45;
	st.global.f32 	[%rd46], %f82;
$L__BB0_14:
	ret;

}
	// .globl	_Z19baddbmm_kernel_bf16PKfS0_S0_Pfiiiiii
.visible .entry _Z19baddbmm_kernel_bf16PKfS0_S0_Pfiiiiii(
	.param .u64 .ptr .align 1 _Z19baddbmm_kernel_bf16PKfS0_S0_Pfiiiiii_param_0,
	.param .u64 .ptr .align 1 _Z19baddbmm_kernel_bf16PKfS0_S0_Pfiiiiii_param_1,
	.param .u64 .ptr .align 1 _Z19baddbmm_kernel_bf16PKfS0_S0_Pfiiiiii_param_2,
	.param .u64 .ptr .align 1 _Z19baddbmm_kernel_bf16PKfS0_S0_Pfiiiiii_param_3,
	.param .u32 _Z19baddbmm_kernel_bf16PKfS0_S0_Pfiiiiii_param_4,
	.param .u32 _Z19baddbmm_kernel_bf16PKfS0_S0_Pfiiiiii_param_5,
	.param .u32 _Z19baddbmm_kernel_bf16PKfS0_S0_Pfiiiiii_param_6,
	.param .u32 _Z19baddbmm_kernel_bf16PKfS0_S0_Pfiiiiii_param_7,
	.param .u32 _Z19baddbmm_kernel_bf16PKfS0_S0_Pfiiiiii_param_8,
	.param .u32 _Z19baddbmm_kernel_bf16PKfS0_S0_Pfiiiiii_param_9
)
{
	.reg .pred 	%p<15>;
	.reg .b16 	%rs<175>;
	.reg .b32 	%r<72>;
	.reg .b32 	%f<139>;
	.reg .b64 	%rd<57>;

	ld.param.u64 	%rd3, [_Z19baddbmm_kernel_bf16PKfS0_S0_Pfiiiiii_param_0];
	ld.param.u64 	%rd5, [_Z19baddbmm_kernel_bf16PKfS0_S0_Pfiiiiii_param_1];
	ld.param.u64 	%rd6, [_Z19baddbmm_kernel_bf16PKfS0_S0_Pfiiiiii_param_2];
	ld.param.u64 	%rd4, [_Z19baddbmm_kernel_bf16PKfS0_S0_Pfiiiiii_param_3];
	ld.param.u32 	%r42, [_Z19baddbmm_kernel_bf16PKfS0_S0_Pfiiiiii_param_4];
	ld.param.u32 	%r43, [_Z19baddbmm_kernel_bf16PKfS0_S0_Pfiiiiii_param_5];
	ld.param.u32 	%r39, [_Z19baddbmm_kernel_bf16PKfS0_S0_Pfiiiiii_param_6];
	ld.param.u32 	%r40, [_Z19baddbmm_kernel_bf16PKfS0_S0_Pfiiiiii_param_7];
	ld.param.u32 	%r41, [_Z19baddbmm_kernel_bf16PKfS0_S0_Pfiiiiii_param_9];
	cvta.to.global.u64 	%rd1, %rd6;
	cvta.to.global.u64 	%rd2, %rd5;
	mov.u32 	%r44, %ctaid.z;
	mov.u32 	%r45, %ntid.z;
	mov.u32 	%r46, %tid.z;
	mad.lo.s32 	%r1, %r44, %r45, %r46;
	mov.u32 	%r47, %ctaid.y;
	mov.u32 	%r48, %ntid.y;
	mul.lo.s32 	%r2, %r47, %r48;
	mov.u32 	%r3, %tid.y;
	add.s32 	%r49, %r2, %r3;
	mov.u32 	%r50, %ctaid.x;
	mov.u32 	%r51, %ntid.x;
	mov.u32 	%r52, %tid.x;
	mad.lo.s32 	%r5, %r50, %r51, %r52;
	setp.ge.s32 	%p1, %r1, %r42;
	setp.ge.s32 	%p2, %r49, %r43;
	or.pred  	%p3, %p1, %p2;
	setp.ge.s32 	%p4, %r5, %r40;
	or.pred  	%p5, %p3, %p4;
	@%p5 bra 	$L__BB1_15;
	cvta.to.global.u64 	%rd7, %rd3;
	mul.lo.s32 	%r6, %r43, %r1;
	mul.lo.s32 	%r7, %r6, %r39;
	mad.lo.s32 	%r53, %r40, %r49, %r5;
	mad.lo.s32 	%r8, %r7, %r40, %r53;
	mul.wide.s32 	%rd8, %r8, 4;
	add.s64 	%rd9, %rd7, %rd8;
	ld.global.f32 	%f138, [%rd9];
	setp.lt.s32 	%p6, %r41, 1;
	@%p6 bra 	$L__BB1_14;
	mul.lo.s32 	%r9, %r40, %r39;
	mul.lo.s32 	%r10, %r41, %r5;
	and.b32  	%r11, %r41, 15;
	setp.lt.u32 	%p7, %r41, 16;
	mov.b32 	%r67, 0;
	@%p7 bra 	$L__BB1_5;
	and.b32  	%r67, %r41, 2147483632;
	neg.s32 	%r65, %r67;
	add.s32 	%r55, %r3, %r7;
	add.s32 	%r56, %r55, %r2;
	mad.lo.s32 	%r64, %r40, %r56, %r5;
	shl.b32 	%r15, %r9, 4;
	mul.wide.s32 	%rd14, %r9, 4;
	mov.u32 	%r63, %r10;
$L__BB1_4:
	.pragma "nounroll";
	mul.wide.s32 	%rd10, %r63, 4;
	add.s64 	%rd11, %rd1, %rd10;
	mul.wide.s32 	%rd12, %r64, 4;
	add.s64 	%rd13, %rd2, %rd12;
	ld.global.f32 	%f16, [%rd13];
	// begin inline asm
	{  cvt.rn.bf16.f32 %rs1, %f16;}

	// end inline asm
	ld.global.f32 	%f17, [%rd11];
	// begin inline asm
	{  cvt.rn.bf16.f32 %rs2, %f17;}

	// end inline asm
	// begin inline asm
	{ mul.bf16 %rs3,%rs1,%rs2; }

	// end inline asm
	// begin inline asm
	{ cvt.f32.bf16 %f18, %rs3;}

	// end inline asm
	add.f32 	%f64, %f138, %f18;
	add.s64 	%rd15, %rd13, %rd14;
	ld.global.f32 	%f19, [%rd15];
	// begin inline asm
	{  cvt.rn.bf16.f32 %rs7, %f19;}

	// end inline asm
	ld.global.f32 	%f20, [%rd11+4];
	// begin inline asm
	{  cvt.rn.bf16.f32 %rs8, %f20;}

	// end inline asm
	// begin inline asm
	{ mul.bf16 %rs9,%rs7,%rs8; }

	// end inline asm
	// begin inline asm
	{ cvt.f32.bf16 %f21, %rs9;}

	// end inline asm
	add.f32 	%f65, %f64, %f21;
	add.s64 	%rd16, %rd15, %rd14;
	ld.global.f32 	%f22, [%rd16];
	// begin inline asm
	{  cvt.rn.bf16.f32 %rs13, %f22;}

	// end inline asm
	ld.global.f32 	%f23, [%rd11+8];
	// begin inline asm
	{  cvt.rn.bf16.f32 %rs14, %f23;}

	// end inline asm
	// begin inline asm
	{ mul.bf16 %rs15,%rs13,%rs14; }

	// end inline asm
	// begin inline asm
	{ cvt.f32.bf16 %f24, %rs15;}

	// end inline asm
	add.f32 	%f66, %f65, %f24;
	add.s64 	%rd17, %rd16, %rd14;
	ld.global.f32 	%f25, [%rd17];
	// begin inline asm
	{  cvt.rn.bf16.f32 %rs19, %f25;}

	// end inline asm
	ld.global.f32 	%f26, [%rd11+12];
	// begin inline asm
	{  cvt.rn.bf16.f32 %rs20, %f26;}

	// end inline asm
	// begin inline asm
	{ mul.bf16 %rs21,%rs19,%rs20; }

	// end inline asm
	// begin inline asm
	{ cvt.f32.bf16 %f27, %rs21;}

	// end inline asm
	add.f32 	%f67, %f66, %f27;
	add.s64 	%rd18, %rd17, %rd14;
	ld.global.f32 	%f28, [%rd18];
	// begin inline asm
	{  cvt.rn.bf16.f32 %rs25, %f28;}

	// end inline asm
	ld.global.f32 	%f29, [%rd11+16];
	// begin inline asm
	{  cvt.rn.bf16.f32 %rs26, %f29;}

	// end inline asm
	// begin inline asm
	{ mul.bf16 %rs27,%rs25,%rs26; }

	// end inline asm
	// begin inline asm
	{ cvt.f32.bf16 %f30, %rs27;}

	// end inline asm
	add.f32 	%f68, %f67, %f30;
	add.s64 	%rd19, %rd18, %rd14;
	ld.global.f32 	%f31, [%rd19];
	// begin inline asm
	{  cvt.rn.bf16.f32 %rs31, %f31;}

	// end inline asm
	ld.global.f32 	%f32, [%rd11+20];
	// begin inline asm
	{  cvt.rn.bf16.f32 %rs32, %f32;}

	// end inline asm
	// begin inline asm
	{ mul.bf16 %rs33,%rs31,%rs32; }

	// end inline asm
	// begin inline asm
	{ cvt.f32.bf16 %f33, %rs33;}

	// end inline asm
	add.f32 	%f69, %f68, %f33;
	add.s64 	%rd20, %rd19, %rd14;
	ld.global.f32 	%f34, [%rd20];
	// begin inline asm
	{  cvt.rn.bf16.f32 %rs37, %f34;}

	// end inline asm
	ld.global.f32 	%f35, [%rd11+24];
	// begin inline asm
	{  cvt.rn.bf16.f32 %rs38, %f35;}

	// end inline asm
	// begin inline asm
	{ mul.bf16 %rs39,%rs37,%rs38; }

	// end inline asm
	// begin inline asm
	{ cvt.f32.bf16 %f36, %rs39;}

	// end inline asm
	add.f32 	%f70, %f69, %f36;
	add.s64 	%rd21, %rd20, %rd14;
	ld.global.f32 	%f37, [%rd21];
	// begin inline asm
	{  cvt.rn.bf16.f32 %rs43, %f37;}

	// end inline asm
	ld.global.f32 	%f38, [%rd11+28];
	// begin inline asm
	{  cvt.rn.bf16.f32 %rs44, %f38;}

	// end inline asm
	// begin inline asm
	{ mul.bf16 %rs45,%rs43,%rs44; }

	// end inline asm
	// begin inline asm
	{ cvt.f32.bf16 %f39, %rs45;}

	// end inline asm
	add.f32 	%f71, %f70, %f39;
	add.s64 	%rd22, %rd21, %rd14;
	ld.global.f32 	%f40, [%rd22];
	// begin inline asm
	{  cvt.rn.bf16.f32 %rs49, %f40;}

	// end inline asm
	ld.global.f32 	%f41, [%rd11+32];
	// begin inline asm
	{  cvt.rn.bf16.f32 %rs50, %f41;}

	// end inline asm
	// begin inline asm
	{ mul.bf16 %rs51,%rs49,%rs50; }

	// end inline asm
	// begin inline asm
	{ cvt.f32.bf16 %f42, %rs51;}

	// end inline asm
	add.f32 	%f72, %f71, %f42;
	add.s64 	%rd23, %rd22, %rd14;
	ld.global.f32 	%f43, [%rd23];
	// begin inline asm
	{  cvt.rn.bf16.f32 %rs55, %f43;}

	// end inline asm
	ld.global.f32 	%f44, [%rd11+36];
	// begin inline asm
	{  cvt.rn.bf16.f32 %rs56, %f44;}

	// end inline asm
	// begin inline asm
	{ mul.bf16 %rs57,%rs55,%rs56; }

	// end inline asm
	// begin inline asm
	{ cvt.f32.bf16 %f45, %rs57;}

	// end inline asm
	add.f32 	%f73, %f72, %f45;
	add.s64 	%rd24, %rd23, %rd14;
	ld.global.f32 	%f46, [%rd24];
	// begin inline asm
	{  cvt.rn.bf16.f32 %rs61, %f46;}

	// end inline asm
	ld.global.f32 	%f47, [%rd11+40];
	// begin inline asm
	{  cvt.rn.bf16.f32 %rs62, %f47;}

	// end inline asm
	// begin inline asm
	{ mul.bf16 %rs63,%rs61,%rs62; }

	// end inline asm
	// begin inline asm
	{ cvt.f32.bf16 %f48, %rs63;}

	// end inline asm
	add.f32 	%f74, %f73, %f48;
	add.s64 	%rd25, %rd24, %rd14;
	ld.global.f32 	%f49, [%rd25];
	// begin inline asm
	{  cvt.rn.bf16.f32 %rs67, %f49;}

	// end inline asm
	ld.global.f32 	%f50, [%rd11+44];
	// begin inline asm
	{  cvt.rn.bf16.f32 %rs68, %f50;}

	// end inline asm
	// begin inline asm
	{ mul.bf16 %rs69,%rs67,%rs68; }

	// end inline asm
	// begin inline asm
	{ cvt.f32.bf16 %f51, %rs69;}

	// end inline asm
	add.f32 	%f75, %f74, %f51;
	add.s64 	%rd26, %rd25, %rd14;
	ld.global.f32 	%f52, [%rd26];
	// begin inline asm
	{  cvt.rn.bf16.f32 %rs73, %f52;}

	// end inline asm
	ld.global.f32 	%f53, [%rd11+48];
	// begin inline asm
	{  cvt.rn.bf16.f32 %rs74, %f53;}

	// end inline asm
	// begin inline asm
	{ mul.bf16 %rs75,%rs73,%rs74; }

	// end inline asm
	// begin inline asm
	{ cvt.f32.bf16 %f54, %rs75;}

	// end inline asm
	add.f32 	%f76, %f75, %f54;
	add.s64 	%rd27, %rd26, %rd14;
	ld.global.f32 	%f55, [%rd27];
	// begin inline asm
	{  cvt.rn.bf16.f32 %rs79, %f55;}

	// end inline asm
	ld.global.f32 	%f56, [%rd11+52];
	// begin inline asm
	{  cvt.rn.bf16.f32 %rs80, %f56;}

	// end inline asm
	// begin inline asm
	{ mul.bf16 %rs81,%rs79,%rs80; }

	// end inline asm
	// begin inline asm
	{ cvt.f32.bf16 %f57, %rs81;}

	// end inline asm
	add.f32 	%f77, %f76, %f57;
	add.s64 	%rd28, %rd27, %rd14;
	ld.global.f32 	%f58, [%rd28];
	// begin inline asm
	{  cvt.rn.bf16.f32 %rs85, %f58;}

	// end inline asm
	ld.global.f32 	%f59, [%rd11+56];
	// begin inline asm
	{  cvt.rn.bf16.f32 %rs86, %f59;}

	// end inline asm
	// begin inline asm
	{ mul.bf16 %rs87,%rs85,%rs86; }

	// end inline asm
	// begin inline asm
	{ cvt.f32.bf16 %f60, %rs87;}

	// end inline asm
	add.f32 	%f78, %f77, %f60;
	add.s64 	%rd29, %rd28, %rd14;
	ld.global.f32 	%f61, [%rd29];
	// begin inline asm
	{  cvt.rn.bf16.f32 %rs91, %f61;}

	// end inline asm
	ld.global.f32 	%f62, [%rd11+60];
	// begin inline asm
	{  cvt.rn.bf16.f32 %rs92, %f62;}

	// end inline asm
	// begin inline asm
	{ mul.bf16 %rs93,%rs91,%rs92; }

	// end inline asm
	// begin inline asm
	{ cvt.f32.bf16 %f63, %rs93;}

	// end inline asm
	add.f32 	%f138, %f78, %f63;
	add.s32 	%r65, %r65, 16;
	add.s32 	%r64, %r64, %r15;
	add.s32 	%r63, %r63, 16;
	setp.ne.s32 	%p8, %r65, 0;
	@%p8 bra 	$L__BB1_4;
$L__BB1_5:
	setp.eq.s32 	%p9, %r11, 0;
	@%p9 bra 	$L__BB1_14;
	and.b32  	%r23, %r41, 7;
	setp.lt.u32 	%p10, %r11, 8;
	@%p10 bra 	$L__BB1_8;
	mad.lo.s32 	%r57, %r9, %r67, %r8;
	mul.wide.s32 	%rd30, %r57, 4;
	add.s64 	%rd31, %rd2, %rd30;
	ld.global.f32 	%f80, [%rd31];
	// begin inline asm
	{  cvt.rn.bf16.f32 %rs97, %f80;}

	// end inline asm
	add.s32 	%r58, %r67, %r10;
	mul.wide.s32 	%rd32, %r58, 4;
	add.s64 	%rd33, %rd1, %rd32;
	ld.global.f32 	%f81, [%rd33];
	// begin inline asm
	{  cvt.rn.bf16.f32 %rs98, %f81;}

	// end inline asm
	// begin inline asm
	{ mul.bf16 %rs99,%rs97,%rs98; }

	// end inline asm
	// begin inline asm
	{ cvt.f32.bf16 %f82, %rs99;}

	// end inline asm
	add.f32 	%f104, %f138, %f82;
	mul.wide.s32 	%rd34, %r9, 4;
	add.s64 	%rd35, %rd31, %rd34;
	ld.global.f32 	%f83, [%rd35];
	// begin inline asm
	{  cvt.rn.bf16.f32 %rs103, %f83;}

	// end inline asm
	ld.global.f32 	%f84, [%rd33+4];
	// begin inline asm
	{  cvt.rn.bf16.f32 %rs104, %f84;}

	// end inline asm
	// begin inline asm
	{ mul.bf16 %rs105,%rs103,%rs104; }

	// end inline asm
	// begin inline asm
	{ cvt.f32.bf16 %f85, %rs105;}

	// end inline asm
	add.f32 	%f105, %f104, %f85;
	add.s64 	%rd36, %rd35, %rd34;
	ld.global.f32 	%f86, [%rd36];
	// begin inline asm
	{  cvt.rn.bf16.f32 %rs109, %f86;}

	// end inline asm
	ld.global.f32 	%f87, [%rd33+8];
	// begin inline asm
	{  cvt.rn.bf16.f32 %rs110, %f87;}

	// end inline asm
	// begin inline asm
	{ mul.bf16 %rs111,%rs109,%rs110; }

	// end inline asm
	// begin inline asm
	{ cvt.f32.bf16 %f88, %rs111;}

	// end inline asm
	add.f32 	%f106, %f105, %f88;
	add.s64 	%rd37, %rd36, %rd34;
	ld.global.f32 	%f89, [%rd37];
	// begin inline asm
	{  cvt.rn.bf16.f32 %rs115, %f89;}

	// end inline asm
	ld.global.f32 	%f90, [%rd33+12];
	// begin inline asm
	{  cvt.rn.bf16.f32 %rs116, %f90;}

	// end inline asm
	// begin inline asm
	{ mul.bf16 %rs117,%rs115,%rs116; }

	// end inline asm
	// begin inline asm
	{ cvt.f32.bf16 %f91, %rs117;}

	// end inline asm
	add.f32 	%f107, %f106, %f91;
	add.s64 	%rd38, %rd37, %rd34;
	ld.global.f32 	%f92, [%rd38];
	// begin inline asm
	{  cvt.rn.bf16.f32 %rs121, %f92;}

	// end inline asm
	ld.global.f32 	%f93, [%rd33+16];
	// begin inline asm
	{  cvt.rn.bf16.f32 %rs122, %f93;}

	// end inline asm
	// begin inline asm
	{ mul.bf16 %rs123,%rs121,%rs122; }

	// end inline asm
	// begin inline asm
	{ cvt.f32.bf16 %f94, %rs123;}

	// end inline asm
	add.f32 	%f108, %f107, %f94;
	add.s64 	%rd39, %rd38, %rd34;
	ld.global.f32 	%f95, [%rd39];
	// begin inline asm
	{  cvt.rn.bf16.f32 %rs127, %f95;}

	// end inline asm
	ld.global.f32 	%f96, [%rd33+20];
	// begin inline asm
	{  cvt.rn.bf16.f32 %rs128, %f96;}

	// end inline asm
	// begin inline asm
	{ mul.bf16 %rs129,%rs127,%rs128; }

	// end inline asm
	// begin inline asm
	{ cvt.f32.bf16 %f97, %rs129;}

	// end inline asm
	add.f32 	%f109, %f108, %f97;
	add.s64 	%rd40, %rd39, %rd34;
	ld.global.f32 	%f98, [%rd40];
	// begin inline asm
	{  cvt.rn.bf16.f32 %rs133, %f98;}

	// end inline asm
	ld.global.f32 	%f99, [%rd33+24];
	// begin inline asm
	{  cvt.rn.bf16.f32 %rs134, %f99;}

	// end inline asm
	// begin inline asm
	{ mul.bf16 %rs135,%rs133,%rs134; }

	// end inline asm
	// begin inline asm
	{ cvt.f32.bf16 %f100, %rs135;}

	// end inline asm
	add.f32 	%f110, %f109, %f100;
	add.s64 	%rd41, %rd40, %rd34;
	ld.global.f32 	%f101, [%rd41];
	// begin inline asm
	{  cvt.rn.bf16.f32 %rs139, %f101;}

	// end inline asm
	ld.global.f32 	%f102, [%rd33+28];
	// begin inline asm
	{  cvt.rn.bf16.f32 %rs140, %f102;}

	// end inline asm
	// begin inline asm
	{ mul.bf16 %rs141,%rs139,%rs140; }

	// end inline asm
	// begin inline asm
	{ cvt.f32.bf16 %f103, %rs141;}

	// end inline asm
	add.f32 	%f138, %f110, %f103;
	add.s32 	%r67, %r67, 8;
$L__BB1_8:
	setp.eq.s32 	%p11, %r23, 0;
	@%p11 bra 	$L__BB1_14;
	and.b32  	%r26, %r41, 3;
	setp.lt.u32 	%p12, %r23, 4;
	@%p12 bra 	$L__BB1_11;
	mad.lo.s32 	%r59, %r9, %r67, %r8;
	mul.wide.s32 	%rd42, %r59, 4;
	add.s64 	%rd43, %rd2, %rd42;
	ld.global.f32 	%f112, [%rd43];
	// begin inline asm
	{  cvt.rn.bf16.f32 %rs145, %f112;}

	// end inline asm
	add.s32 	%r60, %r67, %r10;
	mul.wide.s32 	%rd44, %r60, 4;
	add.s64 	%rd45, %rd1, %rd44;
	ld.global.f32 	%f113, [%rd45];
	// begin inline asm
	{  cvt.rn.bf16.f32 %rs146, %f113;}

	// end inline asm
	// begin inline asm
	{ mul.bf16 %rs147,%rs145,%rs146; }

	// end inline asm
	// begin inline asm
	{ cvt.f32.bf16 %f114, %rs147;}

	// end inline asm
	add.f32 	%f124, %f138, %f114;
	mul.wide.s32 	%rd46, %r9, 4;
	add.s64 	%rd47, %rd43, %rd46;
	ld.global.f32 	%f115, [%rd47];
	// begin inline asm
	{  cvt.rn.bf16.f32 %rs151, %f115;}

	// end inline asm
	ld.global.f32 	%f116, [%rd45+4];
	// begin inline asm
	{  cvt.rn.bf16.f32 %rs152, %f116;}

	// end inline asm
	// begin inline asm
	{ mul.bf16 %rs153,%rs151,%rs152; }

	// end inline asm
	// begin inline asm
	{ cvt.f32.bf16 %f117, %rs153;}

	// end inline asm
	add.f32 	%f125, %f124, %f117;
	add.s64 	%rd48, %rd47, %rd46;
	ld.global.f32 	%f118, [%rd48];
	// begin inline asm
	{  cvt.rn.bf16.f32 %rs157, %f118;}

	// end inline asm
	ld.global.f32 	%f119, [%rd45+8];
	// begin inline asm
	{  cvt.rn.bf16.f32 %rs158, %f119;}

	// end inline asm
	// begin inline asm
	{ mul.bf16 %rs159,%rs157,%rs158; }

	// end inline asm
	// begin inline asm
	{ cvt.f32.bf16 %f120, %rs159;}

	// end inline asm
	add.f32 	%f126, %f125, %f120;
	add.s64 	%rd49, %rd48, %rd46;
	ld.global.f32 	%f121, [%rd49];
	// begin inline asm
	{  cvt.rn.bf16.f32 %rs163, %f121;}

	// end inline asm
	ld.global.f32 	%f122, [%rd45+12];
	// begin inline asm
	{  cvt.rn.bf16.f32 %rs164, %f122;}

	// end inline asm
	// begin inline asm
	{ mul.bf16 %rs165,%rs163,%rs164; }

	// end inline asm
	// begin inline asm
	{ cvt.f32.bf16 %f123, %rs165;}

	// end inline asm
	add.f32 	%f138, %f126, %f123;
	add.s32 	%r67, %r67, 4;
$L__BB1_11:
	setp.eq.s32 	%p13, %r26, 0;
	@%p13 bra 	$L__BB1_14;
	add.s32 	%r71, %r67, %r10;
	add.s32 	%r61, %r67, %r6;
	mad.lo.s32 	%r62, %r39, %r61, %r49;
	mad.lo.s32 	%r70, %r40, %r62, %r5;
	neg.s32 	%r69, %r26;
$L__BB1_13:
	.pragma "nounroll";
	mul.wide.s32 	%rd50, %r71, 4;
	add.s64 	%rd51, %rd1, %rd50;
	mul.wide.s32 	%rd52, %r70, 4;
	add.s64 	%rd53, %rd2, %rd52;
	ld.global.f32 	%f127, [%rd53];
	// begin inline asm
	{  cvt.rn.bf16.f32 %rs169, %f127;}

	// end inline asm
	ld.global.f32 	%f128, [%rd51];
	// begin inline asm
	{  cvt.rn.bf16.f32 %rs170, %f128;}

	// end inline asm
	// begin inline asm
	{ mul.bf16 %rs171,%rs169,%rs170; }

	// end inline asm
	// begin inline asm
	{ cvt.f32.bf16 %f129, %rs171;}

	// end inline asm
	add.f32 	%f138, %f138, %f129;
	add.s32 	%r71, %r71, 1;
	add.s32 	%r70, %r70, %r9;
	add.s32 	%r69, %r69, 1;
	setp.ne.s32 	%p14, %r69, 0;
	@%p14 bra 	$L__BB1_13;
$L__BB1_14:
	cvta.to.global.u64 	%rd54, %rd4;
	add.s64 	%rd56, %rd54, %rd8;
	st.global.f32 	[%rd56], %f138;
$L__BB1_15:
	ret;

}


// ===== COMPILED SASS (sm_100) =====

	.target	sm_100

	.elftype	@"ET_EXEC"


//--------------------- .note.nv.tkinfo           --------------------------
	.section	.note.nv.tkinfo,"",@"SHT_NOTE"
	.sectionflags	@"SHF_NOTE_NV_TKINFO"
	.tkinfo
        /*0018*/ 	.word	0x00000002
        /*0030*/ 	.string	""
        /*0030*/ 	.string	"ptxas"
        /*0030*/ 	.string	"Cuda compilation tools, release 13.0, V13.0.88"
        /*0030*/ 	.string	"Build cuda_13.0.r13.0/compiler.36424714_0"
        /*0030*/ 	.string	"-arch sm_100 -m 64 "



//--------------------- .note.nv.cuinfo           --------------------------
	.section	.note.nv.cuinfo,"",@"SHT_NOTE"
	.sectionflags	@"SHF_NOTE_NV_CUINFO"
        /*0018*/ 	.short	0x0002
        /*001a*/ 	.short	0x0064
        /*001c*/ 	.short	0x0082
	.zero		2


//--------------------- .nv.info                  --------------------------
	.section	.nv.info,"",@"SHT_CUDA_INFO"
	.align	4


	//----- nvinfo : EIATTR_REGCOUNT
	.align		4
        /*0000*/ 	.byte	0x04, 0x2f
        /*0002*/ 	.short	(.L_1 - .L_0)
	.align		4
.L_0:
        /*0004*/ 	.word	index@(_Z15bmm_kernel_bf16PKfS0_Pfiiiiii)
        /*0008*/ 	.word	0x00000020


	//----- nvinfo : EIATTR_FRAME_SIZE
	.align		4
.L_1:
        /*000c*/ 	.byte	0x04, 0x11
        /*000e*/ 	.short	(.L_3 - .L_2)
	.align		4
.L_2:
        /*0010*/ 	.word	index@(_Z15bmm_kernel_bf16PKfS0_Pfiiiiii)
        /*0014*/ 	.word	0x00000000


	//----- nvinfo : EIATTR_REGCOUNT
	.align		4
.L_3:
        /*0018*/ 	.byte	0x04, 0x2f
        /*001a*/ 	.short	(.L_5 - .L_4)
	.align		4
.L_4:
        /*001c*/ 	.word	index@(_Z19baddbmm_kernel_bf16PKfS0_S0_Pfiiiiii)
        /*0020*/ 	.word	0x00000020


	//----- nvinfo : EIATTR_FRAME_SIZE
	.align		4
.L_5:
        /*0024*/ 	.byte	0x04, 0x11
        /*0026*/ 	.short	(.L_7 - .L_6)
	.align		4
.L_6:
        /*0028*/ 	.word	index@(_Z19baddbmm_kernel_bf16PKfS0_S0_Pfiiiiii)
        /*002c*/ 	.word	0x00000000


	//----- nvinfo : EIATTR_MIN_STACK_SIZE
	.align		4
.L_7:
        /*0030*/ 	.byte	0x04, 0x12
        /*0032*/ 	.short	(.L_9 - .L_8)
	.align		4
.L_8:
        /*0034*/ 	.word	index@(_Z19baddbmm_kernel_bf16PKfS0_S0_Pfiiiiii)
        /*0038*/ 	.word	0x00000000


	//----- nvinfo : EIATTR_MIN_STACK_SIZE
	.align		4
.L_9:
        /*003c*/ 	.byte	0x04, 0x12
        /*003e*/ 	.short	(.L_11 - .L_10)
	.align		4
.L_10:
        /*0040*/ 	.word	index@(_Z15bmm_kernel_bf16PKfS0_Pfiiiiii)
        /*0044*/ 	.word	0x00000000
.L_11:


//--------------------- .nv.compat                --------------------------
	.section	.nv.compat,"",@"SHT_CUDA_COMPAT_INFO"
	.align	4
        /*0000*/ 	.byte	0x02, 0x09, 0x00, 0x00, 0x02, 0x02, 0x01, 0x00, 0x02, 0x05, 0x05, 0x00, 0x03, 0x07, 0x01, 0x01
        /*0010*/ 	.byte	0x02, 0x03, 0x00, 0x00, 0x02, 0x06, 0x01, 0x00, 0x04, 0x0b, 0x08, 0x00, 0x09, 0x00, 0x00, 0x00
        /*0020*/ 	.byte	0x00, 0x00, 0x00, 0x00


//--------------------- .nv.info._Z19baddbmm_kernel_bf16PKfS0_S0_Pfiiiiii --------------------------
	.section	.nv.info._Z19baddbmm_kernel_bf16PKfS0_S0_Pfiiiiii,"",@"SHT_CUDA_INFO"
	.sectionflags	@""
	.align	4


	//----- nvinfo : EIATTR_CUDA_API_VERSION
	.align		4
        /*0000*/ 	.byte	0x04, 0x37
        /*0002*/ 	.short	(.L_13 - .L_12)
.L_12:
        /*0004*/ 	.word	0x00000082


	//----- nvinfo : EIATTR_KPARAM_INFO
	.align		4
.L_13:
        /*0008*/ 	.byte	0x04, 0x17
        /*000a*/ 	.short	(.L_15 - .L_14)
.L_14:
        /*000c*/ 	.word	0x00000000
        /*0010*/ 	.short	0x0009
        /*0012*/ 	.short	0x0034
        /*0014*/ 	.byte	0x00, 0xf0, 0x11, 0x00


	//----- nvinfo : EIATTR_KPARAM_INFO
	.align		4
.L_15:
        /*0018*/ 	.byte	0x04, 0x17
        /*001a*/ 	.short	(.L_17 - .L_16)
.L_16:
        /*001c*/ 	.word	0x00000000
        /*0020*/ 	.short	0x0008
        /*0022*/ 	.short	0x0030
        /*0024*/ 	.byte	0x00, 0xf0, 0x11, 0x00


	//----- nvinfo : EIATTR_KPARAM_INFO
	.align		4
.L_17:
        /*0028*/ 	.byte	0x04, 0x17
        /*002a*/ 	.short	(.L_19 - .L_18)
.L_18:
        /*002c*/ 	.word	0x00000000
        /*0030*/ 	.short	0x0007
        /*0032*/ 	.short	0x002c
        /*0034*/ 	.byte	0x00, 0xf0, 0x11, 0x00


	//----- nvinfo : EIATTR_KPARAM_INFO
	.align		4
.L_19:
        /*0038*/ 	.byte	0x04, 0x17
        /*003a*/ 	.short	(.L_21 - .L_20)
.L_20:
        /*003c*/ 	.word	0x00000000
        /*0040*/ 	.short	0x0006
        /*0042*/ 	.short	0x0028
        /*0044*/ 	.byte	0x00, 0xf0, 0x11, 0x00


	//----- nvinfo : EIATTR_KPARAM_INFO
	.align		4
.L_21:
        /*0048*/ 	.byte	0x04, 0x17
        /*004a*/ 	.short	(.L_23 - .L_22)
.L_22:
        /*004c*/ 	.word	0x00000000
        /*0050*/ 	.short	0x0005
        /*0052*/ 	.short	0x0024
        /*0054*/ 	.byte	0x00, 0xf0, 0x11, 0x00


	//----- nvinfo : EIATTR_KPARAM_INFO
	.align		4
.L_23:
        /*0058*/ 	.byte	0x04, 0x17
        /*005a*/ 	.short	(.L_25 - .L_24)
.L_24:
        /*005c*/ 	.word	0x00000000
        /*0060*/ 	.short	0x0004
        /*0062*/ 	.short	0x0020
        /*0064*/ 	.byte	0x00, 0xf0, 0x11, 0x00


	//----- nvinfo : EIATTR_KPARAM_INFO
	.align		4
.L_25:
        /*0068*/ 	.byte	0x04, 0x17
        /*006a*/ 	.short	(.L_27 - .L_26)
.L_26:
        /*006c*/ 	.word	0x00000000
        /*0070*/ 	.short	0x0003
        /*0072*/ 	.short	0x0018
        /*0074*/ 	.byte	0x00, 0xf5, 0x21, 0x00


	//----- nvinfo : EIATTR_KPARAM_INFO
	.align		4
.L_27:
        /*0078*/ 	.byte	0x04, 0x17
        /*007a*/ 	.short	(.L_29 - .L_28)
.L_28:
        /*007c*/ 	.word	0x00000000
        /*0080*/ 	.short	0x0002
        /*0082*/ 	.short	0x0010
        /*0084*/ 	.byte	0x00, 0xf5, 0x21, 0x00


	//----- nvinfo : EIATTR_KPARAM_INFO
	.align		4
.L_29:
        /*0088*/ 	.byte	0x04, 0x17
        /*008a*/ 	.short	(.L_31 - .L_30)
.L_30:
        /*008c*/ 	.word	0x00000000
        /*0090*/ 	.short	0x0001
        /*0092*/ 	.short	0x0008
        /*0094*/ 	.byte	0x00, 0xf5, 0x21, 0x00


	//----- nvinfo : EIATTR_KPARAM_INFO
	.align		4
.L_31:
        /*0098*/ 	.byte	0x04, 0x17
        /*009a*/ 	.short	(.L_33 - .L_32)
.L_32:
        /*009c*/ 	.word	0x00000000
        /*00a0*/ 	.short	0x0000
        /*00a2*/ 	.short	0x0000
        /*00a4*/ 	.byte	0x00, 0xf5, 0x21, 0x00


	//----- nvinfo : EIATTR_SPARSE_MMA_MASK
	.align		4
.L_33:
        /*00a8*/ 	.byte	0x03, 0x50
        /*00aa*/ 	.short	0x0000


	//----- nvinfo : EIATTR_MAXREG_COUNT
	.align		4
        /*00ac*/ 	.byte	0x03, 0x1b
        /*00ae*/ 	.short	0x00ff


	//----- nvinfo : EIATTR_MERCURY_ISA_VERSION
	.align		4
        /*00b0*/ 	.byte	0x03, 0x5f
        /*00b2*/ 	.short	0x0101


	//----- nvinfo : EIATTR_VRC_CTA_INIT_COUNT
	.align		4
        /*00b4*/ 	.byte	0x02, 0x4a
	.zero		1
	.zero		1


	//----- nvinfo : EIATTR_EXIT_INSTR_OFFSETS
	.align		4
        /*00b8*/ 	.byte	0x04, 0x1c
        /*00ba*/ 	.short	(.L_35 - .L_34)


	//   ....[0]....
.L_34:
        /*00bc*/ 	.word	0x00000130


	//   ....[1]....
        /*00c0*/ 	.word	0x00001360


	//----- nvinfo : EIATTR_CBANK_PARAM_SIZE
	.align		4
.L_35:
        /*00c4*/ 	.byte	0x03, 0x19
        /*00c6*/ 	.short	0x0038


	//----- nvinfo : EIATTR_PARAM_CBANK
	.align		4
        /*00c8*/ 	.byte	0x04, 0x0a
        /*00ca*/ 	.short	(.L_37 - .L_36)
	.align		4
.L_36:
        /*00cc*/ 	.word	index@(.nv.constant0._Z19baddbmm_kernel_bf16PKfS0_S0_Pfiiiiii)
        /*00d0*/ 	.short	0x0380
        /*00d2*/ 	.short	0x0038


	//----- nvinfo : EIATTR_SW_WAR
	.align		4
.L_37:
        /*00d4*/ 	.byte	0x04, 0x36
        /*00d6*/ 	.short	(.L_39 - .L_38)
.L_38:
        /*00d8*/ 	.word	0x00000008
.L_39:


//--------------------- .nv.info._Z15bmm_kernel_bf16PKfS0_Pfiiiiii --------------------------
	.section	.nv.info._Z15bmm_kernel_bf16PKfS0_Pfiiiiii,"",@"SHT_CUDA_INFO"
	.sectionflags	@""
	.align	4


	//----- nvinfo : EIATTR_CUDA_API_VERSION
	.align		4
        /*0000*/ 	.byte	0x04, 0x37
        /*0002*/ 	.short	(.L_41 - .L_40)
.L_40:
        /*0004*/ 	.word	0x00000082


	//----- nvinfo : EIATTR_KPARAM_INFO
	.align		4
.L_41:
        /*0008*/ 	.byte	0x04, 0x17
        /*000a*/ 	.short	(.L_43 - .L_42)
.L_42:
        /*000c*/ 	.word	0x00000000
        /*0010*/ 	.short	0x0008
        /*0012*/ 	.short	0x002c
        /*0014*/ 	.byte	0x00, 0xf0, 0x11, 0x00


	//----- nvinfo : EIATTR_KPARAM_INFO
	.align		4
.L_43:
        /*0018*/ 	.byte	0x04, 0x17
        /*001a*/ 	.short	(.L_45 - .L_44)
.L_44:
        /*001c*/ 	.word	0x00000000
        /*0020*/ 	.short	0x0007
        /*0022*/ 	.short	0x0028
        /*0024*/ 	.byte	0x00, 0xf0, 0x11, 0x00


	//----- nvinfo : EIATTR_KPARAM_INFO
	.align		4
.L_45:
        /*0028*/ 	.byte	0x04, 0x17
        /*002a*/ 	.short	(.L_47 - .L_46)
.L_46:
        /*002c*/ 	.word	0x00000000
        /*0030*/ 	.short	0x0006
        /*0032*/ 	.short	0x0024
        /*0034*/ 	.byte	0x00, 0xf0, 0x11, 0x00


	//----- nvinfo : EIATTR_KPARAM_INFO
	.align		4
.L_47:
        /*0038*/ 	.byte	0x04, 0x17
        /*003a*/ 	.short	(.L_49 - .L_48)
.L_48:
        /*003c*/ 	.word	0x00000000
        /*0040*/ 	.short	0x0005
        /*0042*/ 	.short	0x0020
        /*0044*/ 	.byte	0x00, 0xf0, 0x11, 0x00


	//----- nvinfo : EIATTR_KPARAM_INFO
	.align		4
.L_49:
        /*0048*/ 	.byte	0x04, 0x17
        /*004a*/ 	.short	(.L_51 - .L_50)
.L_50:
        /*004c*/ 	.word	0x00000000
        /*0050*/ 	.short	0x0004
        /*0052*/ 	.short	0x001c
        /*0054*/ 	.byte	0x00, 0xf0, 0x11, 0x00


	//----- nvinfo : EIATTR_KPARAM_INFO
	.align		4
.L_51:
        /*0058*/ 	.byte	0x04, 0x17
        /*005a*/ 	.short	(.L_53 - .L_52)
.L_52:
        /*005c*/ 	.word	0x00000000
        /*0060*/ 	.short	0x0003
        /*0062*/ 	.short	0x0018
        /*0064*/ 	.byte	0x00, 0xf0, 0x11, 0x00


	//----- nvinfo : EIATTR_KPARAM_INFO
	.align		4
.L_53:
        /*0068*/ 	.byte	0x04, 0x17
        /*006a*/ 	.short	(.L_55 - .L_54)
.L_54:
        /*006c*/ 	.word	0x00000000
        /*0070*/ 	.short	0x0002
        /*0072*/ 	.short	0x0010
        /*0074*/ 	.byte	0x00, 0xf5, 0x21, 0x00


	//----- nvinfo : EIATTR_KPARAM_INFO
	.align		4
.L_55:
        /*0078*/ 	.byte	0x04, 0x17
        /*007a*/ 	.short	(.L_57 - .L_56)
.L_56:
        /*007c*/ 	.word	0x00000000
        /*0080*/ 	.short	0x0001
        /*0082*/ 	.short	0x0008
        /*0084*/ 	.byte	0x00, 0xf5, 0x21, 0x00


	//----- nvinfo : EIATTR_KPARAM_INFO
	.align		4
.L_57:
        /*0088*/ 	.byte	0x04, 0x17
        /*008a*/ 	.short	(.L_59 - .L_58)
.L_58:
        /*008c*/ 	.word	0x00000000
        /*0090*/ 	.short	0x0000
        /*0092*/ 	.short	0x0000
        /*0094*/ 	.byte	0x00, 0xf5, 0x21, 0x00


	//----- nvinfo : EIATTR_SPARSE_MMA_MASK
	.align		4
.L_59:
        /*0098*/ 	.byte	0x03, 0x50
        /*009a*/ 	.short	0x0000


	//----- nvinfo : EIATTR_MAXREG_COUNT
	.align		4
        /*009c*/ 	.byte	0x03, 0x1b
        /*009e*/ 	.short	0x00ff


	//----- nvinfo : EIATTR_MERCURY_ISA_VERSION
	.align		4
        /*00a0*/ 	.byte	0x03, 0x5f
        /*00a2*/ 	.short	0x0101


	//----- nvinfo : EIATTR_VRC_CTA_INIT_COUNT
	.align		4
        /*00a4*/ 	.byte	0x02, 0x4a
	.zero		1
	.zero		1


	//----- nvinfo : EIATTR_EXIT_INSTR_OFFSETS
	.align		4
        /*00a8*/ 	.byte	0x04, 0x1c
        /*00aa*/ 	.short	(.L_61 - .L_60)


	//   ....[0]....
.L_60:
        /*00ac*/ 	.word	0x00000140


	//   ....[1]....
        /*00b0*/ 	.word	0x00000fb0


	//----- nvinfo : EIATTR_CBANK_PARAM_SIZE
	.align		4
.L_61:
        /*00b4*/ 	.byte	0x03, 0x19
        /*00b6*/ 	.short	0x0030


	//----- nvinfo : EIATTR_PARAM_CBANK
	.align		4
        /*00b8*/ 	.byte	0x04, 0x0a
        /*00ba*/ 	.short	(.L_63 - .L_62)
	.align		4
.L_62:
        /*00bc*/ 	.word	index@(.nv.constant0._Z15bmm_kernel_bf16PKfS0_Pfiiiiii)
        /*00c0*/ 	.short	0x0380
        /*00c2*/ 	.short	0x0030


	//----- nvinfo : EIATTR_SW_WAR
	.align		4
.L_63:
        /*00c4*/ 	.byte	0x04, 0x36
        /*00c6*/ 	.short	(.L_65 - .L_64)
.L_64:
        /*00c8*/ 	.word	0x00000008
.L_65:


//--------------------- .nv.callgraph             --------------------------
	.section	.nv.callgraph,"",@"SHT_CUDA_CALLGRAPH"
	.align	4
	.sectionentsize	8
	.align		4
        /*0000*/ 	.word	0x00000000
	.align		4
        /*0004*/ 	.word	0xffffffff
	.align		4
        /*0008*/ 	.word	0x00000000
	.align		4
        /*000c*/ 	.word	0xfffffffe
	.align		4
        /*0010*/ 	.word	0x00000000
	.align		4
        /*0014*/ 	.word	0xfffffffd
	.align		4
        /*0018*/ 	.word	0x00000000
	.align		4
        /*001c*/ 	.word	0xfffffffc


//--------------------- .text._Z19baddbmm_kernel_bf16PKfS0_S0_Pfiiiiii --------------------------
	.section	.text._Z19baddbmm_kernel_bf16PKfS0_S0_Pfiiiiii,"ax",@progbits
	.align	128
        .global         _Z19baddbmm_kernel_bf16PKfS0_S0_Pfiiiiii
        .type           _Z19baddbmm_kernel_bf16PKfS0_S0_Pfiiiiii,@function
        .size           _Z19baddbmm_kernel_bf16PKfS0_S0_Pfiiiiii,(.L_x_13 - _Z19baddbmm_kernel_bf16PKfS0_S0_Pfiiiiii)
        .other          _Z19baddbmm_kernel_bf16PKfS0_S0_Pfiiiiii,@"STO_CUDA_ENTRY STV_DEFAULT"
_Z19baddbmm_kernel_bf16PKfS0_S0_Pfiiiiii:
.text._Z19baddbmm_kernel_bf16PKfS0_S0_Pfiiiiii:
[----:B------:R-:W-:Y:S01]  /*0000*/  LDC R1, c[0x0][0x37c] ;  /* 0x0000df00ff017b82 */ /* 0x000fe20000000800 */
[----:B------:R-:W0:Y:S07]  /*0010*/  S2R R9, SR_TID.Y ;  /* 0x0000000000097919 */ /* 0x000e2e0000002200 */
[----:B------:R-:W1:Y:S01]  /*0020*/  S2UR UR5, SR_CTAID.Y ;  /* 0x00000000000579c3 */ /* 0x000e620000002600 */
[----:B------:R-:W2:Y:S01]  /*0030*/  LDCU.64 UR8, c[0x0][0x3a0] ;  /* 0x00007400ff0877ac */ /* 0x000ea20008000a00 */
[----:B------:R-:W3:Y:S01]  /*0040*/  S2R R3, SR_TID.Z ;  /* 0x0000000000037919 */ /* 0x000ee20000002300 */
[----:B------:R-:W4:Y:S01]  /*0050*/  LDCU UR12, c[0x0][0x3ac] ;  /* 0x00007580ff0c77ac */ /* 0x000f220008000800 */
[----:B------:R-:W5:Y:S04]  /*0060*/  S2R R5, SR_TID.X ;  /* 0x0000000000057919 */ /* 0x000f680000002100 */
[----:B------:R-:W3:Y:S01]  /*0070*/  LDC R2, c[0x0][0x368] ;  /* 0x0000da00ff027b82 */ /* 0x000ee20000000800 */
[----:B------:R-:W1:Y:S07]  /*0080*/  LDCU UR4, c[0x0][0x364] ;  /* 0x00006c80ff0477ac */ /* 0x000e6e0008000800 */
[----:B------:R-:W3:Y:S08]  /*0090*/  S2UR UR6, SR_CTAID.Z ;  /* 0x00000000000679c3 */ /* 0x000ef00000002700 */
[----:B------:R-:W5:Y:S01]  /*00a0*/  S2UR UR7, SR_CTAID.X ;  /* 0x00000000000779c3 */ /* 0x000f620000002500 */
[----:B-1----:R-:W-:-:S07]  /*00b0*/  UIMAD UR5, UR5, UR4, URZ ;  /* 0x00000004050572a4 */ /* 0x002fce000f8e02ff */
[----:B------:R-:W5:Y:S01]  /*00c0*/  LDC R4, c[0x0][0x360] ;  /* 0x0000d800ff047b82 */ /* 0x000f620000000800 */
[----:B0-----:R-:W-:-:S04]  /*00d0*/  IADD3 R0, PT, PT, R9, UR5, RZ ;  /* 0x0000000509007c10 */ /* 0x001fc8000fffe0ff */
[----:B--2---:R-:W-:Y:S01]  /*00e0*/  ISETP.GE.AND P0, PT, R0, UR9, PT ;  /* 0x0000000900007c0c */ /* 0x004fe2000bf06270 */
[----:B---3--:R-:W-:-:S05]  /*00f0*/  IMAD R2, R2, UR6, R3 ;  /* 0x0000000602027c24 */ /* 0x008fca000f8e0203 */
[----:B------:R-:W-:Y:S01]  /*0100*/  ISETP.GE.OR P0, PT, R2, UR8, P0 ;  /* 0x0000000802007c0c */ /* 0x000fe20008706670 */
[----:B-----5:R-:W-:-:S05]  /*0110*/  IMAD R3, R4, UR7, R5 ;  /* 0x0000000704037c24 */ /* 0x020fca000f8e0205 */
[----:B----4-:R-:W-:-:S13]  /*0120*/  ISETP.GE.OR P0, PT, R3, UR12, P0 ;  /* 0x0000000c03007c0c */ /* 0x010fda0008706670 */
[----:B------:R-:W-:Y:S05]  /*0130*/  @P0 EXIT ;  /* 0x000000000000094d */ /* 0x000fea0003800000 */
[----:B------:R-:W0:Y:S01]  /*0140*/  LDC R5, c[0x0][0x3a8] ;  /* 0x0000ea00ff057b82 */ /* 0x000e220000000800 */
[----:B------:R-:W1:Y:S01]  /*0150*/  LDCU.64 UR10, c[0x0][0x358] ;  /* 0x00006b00ff0a77ac */ /* 0x000e620008000a00 */
[----:B------:R-:W-:Y:S02]  /*0160*/  IMAD R2, R2, UR9, RZ ;  /* 0x0000000902027c24 */ /* 0x000fe4000f8e02ff */
[----:B------:R-:W-:Y:S01]  /*0170*/  IMAD R7, R0, UR12, R3 ;  /* 0x0000000c00077c24 */ /* 0x000fe2000f8e0203 */
[----:B------:R-:W2:Y:S03]  /*0180*/  LDCU UR6, c[0x0][0x3b4] ;  /* 0x00007680ff0677ac */ /* 0x000ea60008000800 */
[----:B------:R-:W3:Y:S01]  /*0190*/  LDC.64 R16, c[0x0][0x380] ;  /* 0x0000e000ff107b82 */ /* 0x000ee20000000a00 */
[----:B0-----:R-:W-:-:S04]  /*01a0*/  IMAD R6, R2, R5, RZ ;  /* 0x0000000502067224 */ /* 0x001fc800078e02ff */
[----:B------:R-:W-:-:S04]  /*01b0*/  IMAD R4, R6, UR12, R7 ;  /* 0x0000000c06047c24 */ /* 0x000fc8000f8e0207 */
[----:B---3--:R-:W-:-:S06]  /*01c0*/  IMAD.WIDE R16, R4, 0x4, R16 ;  /* 0x0000000404107825 */ /* 0x008fcc00078e0210 */
[----:B-1----:R0:W5:Y:S01]  /*01d0*/  LDG.E R16, desc[UR10][R16.64] ;  /* 0x0000000a10107981 */ /* 0x002162000c1e1900 */
[----:B--2---:R-:W-:-:S09]  /*01e0*/  UISETP.GE.AND UP0, UPT, UR6, 0x1, UPT ;  /* 0x000000010600788c */ /* 0x004fd2000bf06270 */
[----:B0-----:R-:W-:Y:S05]  /*01f0*/  BRA.U !UP0, `(.L_x_0) ;  /* 0x00000011084c7547 */ /* 0x001fea000b800000 */
[----:B------:R-:W-:Y:S01]  /*0200*/  UISETP.GE.U32.AND UP1, UPT, UR6, 0x10, UPT ;  /* 0x000000100600788c */ /* 0x000fe2000bf26070 */
[----:B------:R-:W-:Y:S01]  /*0210*/  IMAD R7, R5, UR12, RZ ;  /* 0x0000000c05077c24 */ /* 0x000fe2000f8e02ff */
[----:B------:R-:W-:Y:S02]  /*0220*/  ULOP3.LUT UR7, UR6, 0xf, URZ, 0xc0, !UPT ;  /* 0x0000000f06077892 */ /* 0x000fe4000f8ec0ff */
[----:B------:R-:W-:Y:S01]  /*0230*/  IMAD R8, R3, UR6, RZ ;  /* 0x0000000603087c24 */ /* 0x000fe2000f8e02ff */
[----:B------:R-:W-:Y:S01]  /*0240*/  UMOV UR4, URZ ;  /* 0x000000ff00047c82 */ /* 0x000fe20008000000 */
[----:B------:R-:W-:-:S03]  /*0250*/  UISETP.NE.AND UP0, UPT, UR7, URZ, UPT ;  /* 0x000000ff0700728c */ /* 0x000fc6000bf05270 */
[----:B------:R-:W-:Y:S08]  /*0260*/  BRA.U !UP1, `(.L_x_1) ;  /* 0x0000000909107547 */ /* 0x000ff0000b800000 */
[----:B------:R-:W-:Y:S01]  /*0270*/  IADD3 R6, PT, PT, R9, UR5, R6 ;  /* 0x0000000509067c10 */ /* 0x000fe2000fffe006 */
[----:B------:R-:W-:Y:S01]  /*0280*/  ULOP3.LUT UR4, UR6, 0x7ffffff0, URZ, 0xc0, !UPT ;  /* 0x7ffffff006047892 */ /* 0x000fe2000f8ec0ff */
[----:B------:R-:W-:-:S03]  /*0290*/  MOV R9, R8 ;  /* 0x0000000800097202 */ /* 0x000fc60000000f00 */
[----:B------:R-:W-:Y:S01]  /*02a0*/  IMAD R6, R6, UR12, R3 ;  /* 0x0000000c06067c24 */ /* 0x000fe2000f8e0203 */
[----:B------:R-:W-:-:S12]  /*02b0*/  UIADD3 UR8, UPT, UPT, -UR4, URZ, URZ ;  /* 0x000000ff04087290 */ /* 0x000fd8000fffe1ff */
.L_x_2:
[----:B------:R-:W0:Y:S08]  /*02c0*/  LDC.64 R14, c[0x0][0x390] ;  /* 0x0000e400ff0e7b82 */ /* 0x000e300000000a00 */
[----:B------:R-:W1:Y:S01]  /*02d0*/  LDC.64 R12, c[0x0][0x388] ;  /* 0x0000e200ff0c7b82 */ /* 0x000e620000000a00 */
[----:B0-----:R-:W-:-:S05]  /*02e0*/  IMAD.WIDE R14, R9, 0x4, R14 ;  /* 0x00000004090e7825 */ /* 0x001fca00078e020e */
[----:B------:R-:W2:Y:S01]  /*02f0*/  LDG.E R23, desc[UR10][R14.64] ;  /* 0x0000000a0e177981 */ /* 0x000ea2000c1e1900 */
[----:B-1----:R-:W-:-:S03]  /*0300*/  IMAD.WIDE R12, R6, 0x4, R12 ;  /* 0x00000004060c7825 */ /* 0x002fc600078e020c */
[----:B------:R-:W3:Y:S04]  /*0310*/  LDG.E R20, desc[UR10][R14.64+0x4] ;  /* 0x0000040a0e147981 */ /* 0x000ee8000c1e1900 */
[----:B------:R-:W2:Y:S01]  /*0320*/  LDG.E R24, desc[UR10][R12.64] ;  /* 0x0000000a0c187981 */ /* 0x000ea2000c1e1900 */
[----:B------:R-:W-:-:S03]  /*0330*/  IMAD.WIDE R10, R7, 0x4, R12 ;  /* 0x00000004070a7825 */ /* 0x000fc600078e020c */
[----:B------:R-:W4:Y:S04]  /*0340*/  LDG.E R17, desc[UR10][R14.64+0x8] ;  /* 0x0000080a0e117981 */ /* 0x000f28000c1e1900 */
[----:B------:R-:W3:Y:S01]  /*0350*/  LDG.E R21, desc[UR10][R10.64] ;  /* 0x0000000a0a157981 */ /* 0x000ee2000c1e1900 */
[----:B------:R-:W-:-:S03]  /*0360*/  IMAD.WIDE R18, R7, 0x4, R10 ;  /* 0x0000000407127825 */ /* 0x000fc600078e020a */
[----:B------:R-:W4:Y:S04]  /*0370*/  LDG.E R28, desc[UR10][R14.64+0xc] ;  /* 0x00000c0a0e1c7981 */ /* 0x000f28000c1e1900 */
[----:B------:R0:W4:Y:S04]  /*0380*/  LDG.E R22, desc[UR10][R18.64] ;  /* 0x0000000a12167981 */ /* 0x000128000c1e1900 */
[----:B------:R-:W4:Y:S04]  /*0390*/  LDG.E R26, desc[UR10][R14.64+0x10] ;  /* 0x0000100a0e1a7981 */ /* 0x000f28000c1e1900 */
[----:B------:R-:W4:Y:S01]  /*03a0*/  LDG.E R29, desc[UR10][R14.64+0x14] ;  /* 0x0000140a0e1d7981 */ /* 0x000f22000c1e1900 */
[----:B0-----:R-:W-:-:S05]  /*03b0*/  IMAD.WIDE R18, R7, 0x4, R18 ;  /* 0x0000000407127825 */ /* 0x001fca00078e0212 */
[----:B------:R0:W4:Y:S01]  /*03c0*/  LDG.E R25, desc[UR10][R18.64] ;  /* 0x0000000a12197981 */ /* 0x000122000c1e1900 */
[----:B------:R-:W-:-:S05]  /*03d0*/  IMAD.WIDE R10, R7, 0x4, R18 ;  /* 0x00000004070a7825 */ /* 0x000fca00078e0212 */
[----:B------:R-:W4:Y:S01]  /*03e0*/  LDG.E R27, desc[UR10][R10.64] ;  /* 0x0000000a0a1b7981 */ /* 0x000f22000c1e1900 */
[----:B------:R-:W-:-:S03]  /*03f0*/  IMAD.WIDE R12, R7, 0x4, R10 ;  /* 0x00000004070c7825 */ /* 0x000fc600078e020a */
[----:B------:R-:W4:Y:S01]  /*0400*/  LDG.E R11, desc[UR10][R14.64+0x18] ;  /* 0x0000180a0e0b7981 */ /* 0x000f22000c1e1900 */
[----:B--2---:R-:W-:-:S03]  /*0410*/  F2FP.BF16.F32.PACK_AB R23, R23, R24 ;  /* 0x000000181717723e */ /* 0x004fc600000010ff */
[----:B------:R-:W2:Y:S02]  /*0420*/  LDG.E R24, desc[UR10][R12.64] ;  /* 0x0000000a0c187981 */ /* 0x000ea4000c1e1900 */
[----:B------:R-:W-:Y:S01]  /*0430*/  HMUL2.BF16_V2 R23, R23.H0_H0, R23.H1_H1 ;  /* 0x3000001717177232 */ /* 0x000fe20000200800 */
[----:B---3--:R-:W-:-:S04]  /*0440*/  F2FP.BF16.F32.PACK_AB R20, R20, R21 ;  /* 0x000000151414723e */ /* 0x008fc800000010ff */
[----:B------:R-:W-:Y:S01]  /*0450*/  SHF.L.U32 R23, R23, 0x10, RZ ;  /* 0x0000001017177819 */ /* 0x000fe200000006ff */
[----:B0-----:R-:W-:Y:S02]  /*0460*/  HMUL2.BF16_V2 R19, R20.H0_H0, R20.H1_H1 ;  /* 0x3000001414137232 */ /* 0x001fe40000200800 */
[----:B------:R-:W-:-:S04]  /*0470*/  IMAD.WIDE R20, R7, 0x4, R12 ;  /* 0x0000000407147825 */ /* 0x000fc800078e020c */
[----:B-----5:R-:W-:Y:S01]  /*0480*/  FADD R18, R23, R16 ;  /* 0x0000001017127221 */ /* 0x020fe20000000000 */
[----:B----4-:R-:W-:Y:S01]  /*0490*/  F2FP.BF16.F32.PACK_AB R22, R17, R22 ;  /* 0x000000161116723e */ /* 0x010fe200000010ff */
[----:B------:R-:W3:Y:S04]  /*04a0*/  LDG.E R12, desc[UR10][R14.64+0x1c] ;  /* 0x00001c0a0e0c7981 */ /* 0x000ee8000c1e1900 */
[----:B------:R-:W4:Y:S01]  /*04b0*/  LDG.E R10, desc[UR10][R20.64] ;  /* 0x0000000a140a7981 */ /* 0x000f22000c1e1900 */
[----:B------:R-:W-:-:S04]  /*04c0*/  IMAD.WIDE R16, R7, 0x4, R20 ;  /* 0x0000000407107825 */ /* 0x000fc800078e0214 */
[----:B------:R-:W-:Y:S01]  /*04d0*/  HMUL2.BF16_V2 R22, R22.H0_H0, R22.H1_H1 ;  /* 0x3000001616167232 */ /* 0x000fe20000200800 */
[----:B------:R0:W3:Y:S01]  /*04e0*/  LDG.E R13, desc[UR10][R16.64] ;  /* 0x0000000a100d7981 */ /* 0x0000e2000c1e1900 */
[----:B------:R-:W-:-:S03]  /*04f0*/  SHF.L.U32 R19, R19, 0x10, RZ ;  /* 0x0000001013137819 */ /* 0x000fc600000006ff */
[----:B------:R-:W-:Y:S02]  /*0500*/  PRMT R23, R22, 0x7610, R23 ;  /* 0x0000761016177816 */ /* 0x000fe40000000017 */
[----:B------:R-:W-:Y:S02]  /*0510*/  FADD R22, R18, R19 ;  /* 0x0000001312167221 */ /* 0x000fe40000000000 */
[----:B------:R-:W-:Y:S01]  /*0520*/  SHF.L.U32 R23, R23, 0x10, RZ ;  /* 0x0000001017177819 */ /* 0x000fe200000006ff */
[----:B------:R-:W-:-:S04]  /*0530*/  IMAD.WIDE R18, R7, 0x4, R16 ;  /* 0x0000000407127825 */ /* 0x000fc800078e0210 */
[----:B0-----:R-:W-:Y:S02]  /*0540*/  FADD R16, R22, R23 ;  /* 0x0000001716107221 */ /* 0x001fe40000000000 */
[----:B------:R-:W3:Y:S04]  /*0550*/  LDG.E R22, desc[UR10][R14.64+0x20] ;  /* 0x0000200a0e167981 */ /* 0x000ee8000c1e1900 */
[----:B------:R0:W3:Y:S01]  /*0560*/  LDG.E R23, desc[UR10][R18.64] ;  /* 0x0000000a12177981 */ /* 0x0000e2000c1e1900 */
[----:B------:R-:W-:Y:S01]  /*0570*/  F2FP.BF16.F32.PACK_AB R28, R28, R25 ;  /* 0x000000191c1c723e */ /* 0x000fe200000010ff */
[----:B------:R-:W-:Y:S01]  /*0580*/  IMAD.WIDE R20, R7, 0x4, R18 ;  /* 0x0000000407147825 */ /* 0x000fe200078e0212 */
[----:B------:R-:W-:Y:S01]  /*0590*/  F2FP.BF16.F32.PACK_AB R17, R26, R27 ;  /* 0x0000001b1a11723e */ /* 0x000fe200000010ff */
[----:B------:R-:W3:Y:S02]  /*05a0*/  LDG.E R25, desc[UR10][R14.64+0x24] ;  /* 0x0000240a0e197981 */ /* 0x000ee4000c1e1900 */
[----:B------:R-:W-:-:S02]  /*05b0*/  HMUL2.BF16_V2 R27, R28.H0_H0, R28.H1_H1 ;  /* 0x3000001c1c1b7232 */ /* 0x000fc40000200800 */
[----:B------:R1:W3:Y:S03]  /*05c0*/  LDG.E R26, desc[UR10][R20.64] ;  /* 0x0000000a141a7981 */ /* 0x0002e6000c1e1900 */
[----:B------:R-:W-:Y:S01]  /*05d0*/  SHF.L.U32 R27, R27, 0x10, RZ ;  /* 0x000000101b1b7819 */ /* 0x000fe200000006ff */
[----:B0-----:R-:W-:-:S04]  /*05e0*/  HMUL2.BF16_V2 R18, R17.H0_H0, R17.H1_H1 ;  /* 0x3000001111127232 */ /* 0x001fc80000200800 */
[----:B------:R-:W-:Y:S01]  /*05f0*/  FADD R27, R16, R27 ;  /* 0x0000001b101b7221 */ /* 0x000fe20000000000 */
[----:B--2---:R-:W-:Y:S01]  /*0600*/  F2FP.BF16.F32.PACK_AB R24, R29, R24 ;  /* 0x000000181d18723e */ /* 0x004fe200000010ff */
[----:B------:R-:W-:-:S04]  /*0610*/  IMAD.WIDE R28, R7, 0x4, R20 ;  /* 0x00000004071c7825 */ /* 0x000fc800078e0214 */
[----:B------:R-:W-:Y:S02]  /*0620*/  HMUL2.BF16_V2 R19, R24.H0_H0, R24.H1_H1 ;  /* 0x3000001818137232 */ /* 0x000fe40000200800 */
[----:B------:R-:W-:Y:S01]  /*0630*/  IMAD.WIDE R16, R7, 0x4, R28 ;  /* 0x0000000407107825 */ /* 0x000fe200078e021c */
[----:B-1----:R-:W-:Y:S01]  /*0640*/  SHF.L.U32 R21, R18, 0x10, RZ ;  /* 0x0000001012157819 */ /* 0x002fe200000006ff */
[----:B------:R0:W2:Y:S01]  /*0650*/  LDG.E R24, desc[UR10][R28.64] ;  /* 0x0000000a1c187981 */ /* 0x0000a2000c1e1900 */
[----:B------:R-:W-:Y:S01]  /*0660*/  PRMT R20, R19, 0x7610, R20 ;  /* 0x0000761013147816 */ /* 0x000fe20000000014 */
[----:B------:R-:W-:Y:S02]  /*0670*/  IMAD.WIDE R18, R7, 0x4, R16 ;  /* 0x0000000407127825 */ /* 0x000fe400078e0210 */
[----:B------:R1:W2:Y:S01]  /*0680*/  LDG.E R28, desc[UR10][R16.64] ;  /* 0x0000000a101c7981 */ /* 0x0002a2000c1e1900 */
[----:B0-----:R-:W-:Y:S01]  /*0690*/  SHF.L.U32 R29, R20, 0x10, RZ ;  /* 0x00000010141d7819 */ /* 0x001fe200000006ff */
[----:B-1----:R-:W-:Y:S01]  /*06a0*/  FADD R16, R27, R21 ;  /* 0x000000151b107221 */ /* 0x002fe20000000000 */
[----:B------:R-:W-:Y:S01]  /*06b0*/  IMAD.WIDE R20, R7, 0x4, R18 ;  /* 0x0000000407147825 */ /* 0x000fe200078e0212 */
[----:B----4-:R-:W-:Y:S01]  /*06c0*/  F2FP.BF16.F32.PACK_AB R17, R11, R10 ;  /* 0x0000000a0b11723e */ /* 0x010fe200000010ff */
[----:B------:R3:W4:Y:S02]  /*06d0*/  LDG.E R27, desc[UR10][R18.64] ;  /* 0x0000000a121b7981 */ /* 0x000724000c1e1900 */
[----:B------:R-:W-:Y:S01]  /*06e0*/  FADD R16, R16, R29 ;  /* 0x0000001d10107221 */ /* 0x000fe20000000000 */
[----:B------:R-:W-:Y:S01]  /*06f0*/  IMAD.WIDE R10, R7, 0x4, R20 ;  /* 0x00000004070a7825 */ /* 0x000fe200078e0214 */
[----:B------:R0:W4:Y:S01]  /*0700*/  LDG.E R29, desc[UR10][R20.64] ;  /* 0x0000000a141d7981 */ /* 0x000122000c1e1900 */
[----:B---3--:R-:W-:-:S03]  /*0710*/  F2FP.BF16.F32.PACK_AB R19, R12, R13 ;  /* 0x0000000d0c13723e */ /* 0x008fc600000010ff */
[----:B------:R1:W3:Y:S01]  /*0720*/  LDG.E R18, desc[UR10][R10.64] ;  /* 0x0000000a0a127981 */ /* 0x0002e2000c1e1900 */
[----:B0-----:R-:W-:Y:S02]  /*0730*/  HMUL2.BF16_V2 R21, R17.H0_H0, R17.H1_H1 ;  /* 0x3000001111157232 */ /* 0x001fe40000200800 */
[----:B------:R-:W-:Y:S01]  /*0740*/  IMAD.WIDE R12, R7, 0x4, R10 ;  /* 0x00000004070c7825 */ /* 0x000fe200078e020a */
[----:B------:R-:W2:Y:S02]  /*0750*/  LDG.E R17, desc[UR10][R14.64+0x28] ;  /* 0x0000280a0e117981 */ /* 0x000ea4000c1e1900 */
[----:B-1----:R-:W-:Y:S02]  /*0760*/  PRMT R10, R21, 0x7610, R10 ;  /* 0x00007610150a7816 */ /* 0x002fe4000000000a */
[----:B------:R-:W4:Y:S04]  /*0770*/  LDG.E R20, desc[UR10][R14.64+0x30] ;  /* 0x0000300a0e147981 */ /* 0x000f28000c1e1900 */
[----:B------:R-:W3:Y:S01]  /*0780*/  LDG.E R21, desc[UR10][R14.64+0x2c] ;  /* 0x00002c0a0e157981 */ /* 0x000ee2000c1e1900 */
[----:B------:R-:W-:-:S03]  /*0790*/  SHF.L.U32 R11, R10, 0x10, RZ ;  /* 0x000000100a0b7819 */ /* 0x000fc600000006ff */
[----:B------:R-:W4:Y:S01]  /*07a0*/  LDG.E R10, desc[UR10][R14.64+0x34] ;  /* 0x0000340a0e0a7981 */ /* 0x000f22000c1e1900 */
[----:B------:R-:W-:-:S03]  /*07b0*/  F2FP.BF16.F32.PACK_AB R22, R22, R23 ;  /* 0x000000171616723e */ /* 0x000fc600000010ff */
[----:B------:R0:W4:Y:S04]  /*07c0*/  LDG.E R12, desc[UR10][R12.64] ;  /* 0x0000000a0c0c7981 */ /* 0x000128000c1e1900 */
[----:B------:R-:W4:Y:S01]  /*07d0*/  LDG.E R23, desc[UR10][R14.64+0x3c] ;  /* 0x00003c0a0e177981 */ /* 0x000f22000c1e1900 */
[----:B0-----:R-:W-:-:S03]  /*07e0*/  HMUL2.BF16_V2 R13, R19.H0_H0, R19.H1_H1 ;  /* 0x30000013130d7232 */ /* 0x001fc60000200800 */
[----:B------:R0:W4:Y:S01]  /*07f0*/  LDG.E R19, desc[UR10][R14.64+0x38] ;  /* 0x0000380a0e137981 */ /* 0x000122000c1e1900 */
[----:B------:R-:W-:Y:S01]  /*0800*/  F2FP.BF16.F32.PACK_AB R25, R25, R26 ;  /* 0x0000001a1919723e */ /* 0x000fe200000010ff */
[----:B------:R-:W-:Y:S01]  /*0810*/  FADD R16, R16, R11 ;  /* 0x0000000b10107221 */ /* 0x000fe20000000000 */
[----:B------:R-:W-:Y:S01]  /*0820*/  SHF.L.U32 R13, R13, 0x10, RZ ;  /* 0x000000100d0d7819 */ /* 0x000fe200000006ff */
[----:B------:R-:W-:Y:S02]  /*0830*/  HMUL2.BF16_V2 R11, R22.H0_H0, R22.H1_H1 ;  /* 0x30000016160b7232 */ /* 0x000fe40000200800 */
[----:B0-----:R-:W-:Y:S02]  /*0840*/  HMUL2.BF16_V2 R15, R25.H0_H0, R25.H1_H1 ;  /* 0x30000019190f7232 */ /* 0x001fe40000200800 */
[----:B------:R-:W-:Y:S01]  /*0850*/  FADD R13, R16, R13 ;  /* 0x0000000d100d7221 */ /* 0x000fe20000000000 */
[----:B------:R-:W-:-:S05]  /*0860*/  SHF.L.U32 R16, R11, 0x10, RZ ;  /* 0x000000100b107819 */ /* 0x000fca00000006ff */
[----:B------:R-:W-:Y:S01]  /*0870*/  FADD R13, R13, R16 ;  /* 0x000000100d0d7221 */ /* 0x000fe20000000000 */
[----:B------:R-:W-:-:S04]  /*0880*/  UIADD3 UR8, UPT, UPT, UR8, 0x10, URZ ;  /* 0x0000001008087890 */ /* 0x000fc8000fffe0ff */
[----:B------:R-:W-:Y:S01]  /*0890*/  UISETP.NE.AND UP1, UPT, UR8, URZ, UPT ;  /* 0x000000ff0800728c */ /* 0x000fe2000bf25270 */
[----:B------:R-:W-:Y:S02]  /*08a0*/  IADD3 R9, PT, PT, R9, 0x10, RZ ;  /* 0x0000001009097810 */ /* 0x000fe40007ffe0ff */
[----:B------:R-:W-:Y:S02]  /*08b0*/  LEA R6, R7, R6, 0x4 ;  /* 0x0000000607067211 */ /* 0x000fe400078e20ff */
[----:B--2---:R-:W-:Y:S02]  /*08c0*/  F2FP.BF16.F32.PACK_AB R24, R17, R24 ;  /* 0x000000181118723e */ /* 0x004fe400000010ff */
[----:B------:R-:W-:Y:S02]  /*08d0*/  PRMT R17, R15, 0x7610, R17 ;  /* 0x000076100f117816 */ /* 0x000fe40000000011 */
[----:B---3--:R-:W-:Y:S01]  /*08e0*/  F2FP.BF16.F32.PACK_AB R21, R21, R28 ;  /* 0x0000001c1515723e */ /* 0x008fe200000010ff */
[----:B------:R-:W-:Y:S01]  /*08f0*/  HMUL2.BF16_V2 R11, R24.H0_H0, R24.H1_H1 ;  /* 0x30000018180b7232 */ /* 0x000fe20000200800 */
[----:B------:R-:W-:-:S03]  /*0900*/  SHF.L.U32 R22, R17, 0x10, RZ ;  /* 0x0000001011167819 */ /* 0x000fc600000006ff */
[----:B------:R-:W-:Y:S01]  /*0910*/  HMUL2.BF16_V2 R21, R21.H0_H0, R21.H1_H1 ;  /* 0x3000001515157232 */ /* 0x000fe20000200800 */
[----:B----4-:R-:W-:Y:S02]  /*0920*/  F2FP.BF16.F32.PACK_AB R20, R20, R27 ;  /* 0x0000001b1414723e */ /* 0x010fe400000010ff */
[----:B------:R-:W-:Y:S01]  /*0930*/  F2FP.BF16.F32.PACK_AB R29, R10, R29 ;  /* 0x0000001d0a1d723e */ /* 0x000fe200000010ff */
[----:B------:R-:W-:Y:S01]  /*0940*/  FADD R13, R13, R22 ;  /* 0x000000160d0d7221 */ /* 0x000fe20000000000 */
[----:B------:R-:W-:Y:S02]  /*0950*/  SHF.L.U32 R14, R11, 0x10, RZ ;  /* 0x000000100b0e7819 */ /* 0x000fe400000006ff */
[----:B------:R-:W-:Y:S01]  /*0960*/  PRMT R10, R21, 0x7610, R10 ;  /* 0x00007610150a7816 */ /* 0x000fe2000000000a */
[----:B------:R-:W-:Y:S02]  /*0970*/  HMUL2.BF16_V2 R11, R20.H0_H0, R20.H1_H1 ;  /* 0x30000014140b7232 */ /* 0x000fe40000200800 */
[----:B------:R-:W-:Y:S01]  /*0980*/  HMUL2.BF16_V2 R29, R29.H0_H0, R29.H1_H1 ;  /* 0x3000001d1d1d7232 */ /* 0x000fe20000200800 */
[----:B------:R-:W-:Y:S01]  /*0990*/  SHF.L.U32 R10, R10, 0x10, RZ ;  /* 0x000000100a0a7819 */ /* 0x000fe200000006ff */
[----:B------:R-:W-:Y:S01]  /*09a0*/  FADD R13, R13, R14 ;  /* 0x0000000e0d0d7221 */ /* 0x000fe20000000000 */
[----:B------:R-:W-:-:S02]  /*09b0*/  F2FP.BF16.F32.PACK_AB R23, R23, R12 ;  /* 0x0000000c1717723e */ /* 0x000fc400000010ff */
[----:B------:R-:W-:Y:S01]  /*09c0*/  F2FP.BF16.F32.PACK_AB R18, R19, R18 ;  /* 0x000000121312723e */ /* 0x000fe200000010ff */
[----:B------:R-:W-:Y:S01]  /*09d0*/  FADD R10, R13, R10 ;  /* 0x0000000a0d0a7221 */ /* 0x000fe20000000000 */
[----:B------:R-:W-:Y:S02]  /*09e0*/  PRMT R12, R29, 0x7610, R12 ;  /* 0x000076101d0c7816 */ /* 0x000fe4000000000c */
[----:B------:R-:W-:Y:S01]  /*09f0*/  SHF.L.U32 R11, R11, 0x10, RZ ;  /* 0x000000100b0b7819 */ /* 0x000fe200000006ff */
[----:B------:R-:W-:Y:S01]  /*0a00*/  HMUL2.BF16_V2 R14, R18.H0_H0, R18.H1_H1 ;  /* 0x30000012120e7232 */ /* 0x000fe20000200800 */
[----:B------:R-:W-:Y:S01]  /*0a10*/  SHF.L.U32 R13, R12, 0x10, RZ ;  /* 0x000000100c0d7819 */ /* 0x000fe200000006ff */
[----:B------:R-:W-:Y:S02]  /*0a20*/  HMUL2.BF16_V2 R23, R23.H0_H0, R23.H1_H1 ;  /* 0x3000001717177232 */ /* 0x000fe40000200800 */
[----:B------:R-:W-:Y:S01]  /*0a30*/  FADD R10, R10, R11 ;  /* 0x0000000b0a0a7221 */ /* 0x000fe20000000000 */
[----:B------:R-:W-:-:S02]  /*0a40*/  SHF.L.U32 R11, R14, 0x10, RZ ;  /* 0x000000100e0b7819 */ /* 0x000fc400000006ff */
[----:B------:R-:W-:Y:S01]  /*0a50*/  PRMT R12, R23, 0x7610, R12 ;  /* 0x00007610170c7816 */ /* 0x000fe2000000000c */
[----:B------:R-:W-:-:S03]  /*0a60*/  FADD R10, R10, R13 ;  /* 0x0000000d0a0a7221 */ /* 0x000fc60000000000 */
[----:B------:R-:W-:Y:S01]  /*0a70*/  SHF.L.U32 R13, R12, 0x10, RZ ;  /* 0x000000100c0d7819 */ /* 0x000fe200000006ff */
[----:B------:R-:W-:-:S04]  /*0a80*/  FADD R10, R10, R11 ;  /* 0x0000000b0a0a7221 */ /* 0x000fc80000000000 */
[----:B------:R-:W-:Y:S01]  /*0a90*/  FADD R16, R10, R13 ;  /* 0x0000000d0a107221 */ /* 0x000fe20000000000 */
[----:B------:R-:W-:Y:S06]  /*0aa0*/  BRA.U UP1, `(.L_x_2) ;  /* 0xfffffff901047547 */ /* 0x000fec000b83ffff */
.L_x_1:
[----:B------:R-:W-:Y:S05]  /*0ab0*/  BRA.U !UP0, `(.L_x_0) ;  /* 0x00000009081c7547 */ /* 0x000fea000b800000 */
[----:B------:R-:W-:Y:S02]  /*0ac0*/  UISETP.GE.U32.AND UP0, UPT, UR7, 0x8, UPT ;  /* 0x000000080700788c */ /* 0x000fe4000bf06070 */
[----:B------:R-:W-:-:S04]  /*0ad0*/  ULOP3.LUT UR8, UR6, 0x7, URZ, 0xc0, !UPT ;  /* 0x0000000706087892 */ /* 0x000fc8000f8ec0ff */
[----:B------:R-:W-:-:S03]  /*0ae0*/  UISETP.NE.AND UP1, UPT, UR8, URZ, UPT ;  /* 0x000000ff0800728c */ /* 0x000fc6000bf25270 */
[----:B------:R-:W-:Y:S08]  /*0af0*/  BRA.U !UP0, `(.L_x_3) ;  /* 0x00000005080c7547 */ /* 0x000ff0000b800000 */
[----:B------:R-:W0:Y:S01]  /*0b00*/  LDC.64 R28, c[0x0][0x388] ;  /* 0x0000e200ff1c7b82 */ /* 0x000e220000000a00 */
[----:B------:R-:W-:-:S07]  /*0b10*/  IMAD R9, R7, UR4, R4 ;  /* 0x0000000407097c24 */ /* 0x000fce000f8e0204 */
[----:B------:R-:W1:Y:S01]  /*0b20*/  LDC.64 R10, c[0x0][0x390] ;  /* 0x0000e400ff0a7b82 */ /* 0x000e620000000a00 */
[----:B0-----:R-:W-:Y:S01]  /*0b30*/  IMAD.WIDE R28, R9, 0x4, R28 ;  /* 0x00000004091c7825 */ /* 0x001fe200078e021c */
[----:B------:R-:W-:-:S04]  /*0b40*/  IADD3 R9, PT, PT, R8, UR4, RZ ;  /* 0x0000000408097c10 */ /* 0x000fc8000fffe0ff */
[----:B------:R-:W2:Y:S01]  /*0b50*/  LDG.E R17, desc[UR10][R28.64] ;  /* 0x0000000a1c117981 */ /* 0x000ea2000c1e1900 */
[----:B------:R-:W-:-:S04]  /*0b60*/  IMAD.WIDE R24, R7, 0x4, R28 ;  /* 0x0000000407187825 */ /* 0x000fc800078e021c */
[----:B-1----:R-:W-:Y:S01]  /*0b70*/  IMAD.WIDE R10, R9, 0x4, R10 ;  /* 0x00000004090a7825 */ /* 0x002fe200078e020a */
[----:B------:R0:W3:Y:S03]  /*0b80*/  LDG.E R26, desc[UR10][R24.64] ;  /* 0x0000000a181a7981 */ /* 0x0000e6000c1e1900 */
[C---:B------:R-:W-:Y:S01]  /*0b90*/  IMAD.WIDE R20, R7.reuse, 0x4, R24 ;  /* 0x0000000407147825 */ /* 0x040fe200078e0218 */
[----:B------:R-:W3:Y:S04]  /*0ba0*/  LDG.E R9, desc[UR10][R10.64+0x4] ;  /* 0x0000040a0a097981 */ /* 0x000ee8000c1e1900 */
[----:B------:R-:W2:Y:S01]  /*0bb0*/  LDG.E R6, desc[UR10][R10.64] ;  /* 0x0000000a0a067981 */ /* 0x000ea2000c1e1900 */
[----:B------:R-:W-:-:S03]  /*0bc0*/  IMAD.WIDE R14, R7, 0x4, R20 ;  /* 0x00000004070e7825 */ /* 0x000fc600078e0214 */
[----:B------:R-:W4:Y:S04]  /*0bd0*/  LDG.E R20, desc[UR10][R20.64] ;  /* 0x0000000a14147981 */ /* 0x000f28000c1e1900 */
[----:B------:R-:W4:Y:S01]  /*0be0*/  LDG.E R27, desc[UR10][R10.64+0x8] ;  /* 0x0000080a0a1b7981 */ /* 0x000f22000c1e1900 */
[----:B------:R-:W-:-:S03]  /*0bf0*/  IMAD.WIDE R12, R7, 0x4, R14 ;  /* 0x00000004070c7825 */ /* 0x000fc600078e020e */
[----:B------:R-:W4:Y:S01]  /*0c00*/  LDG.E R15, desc[UR10][R14.64] ;  /* 0x0000000a0e0f7981 */ /* 0x000f22000c1e1900 */
[----:B------:R-:W-:-:S03]  /*0c10*/  IMAD.WIDE R18, R7, 0x4, R12 ;  /* 0x0000000407127825 */ /* 0x000fc600078e020c */
[----:B------:R-:W4:Y:S04]  /*0c20*/  LDG.E R28, desc[UR10][R10.64+0xc] ;  /* 0x00000c0a0a1c7981 */ /* 0x000f28000c1e1900 */
[----:B------:R-:W4:Y:S01]  /*0c30*/  LDG.E R12, desc[UR10][R12.64] ;  /* 0x0000000a0c0c7981 */ /* 0x000f22000c1e1900 */
[----:B------:R-:W-:-:S03]  /*0c40*/  IMAD.WIDE R22, R7, 0x4, R18 ;  /* 0x0000000407167825 */ /* 0x000fc600078e0212 */
[----:B------:R-:W4:Y:S01]  /*0c50*/  LDG.E R18, desc[UR10][R18.64] ;  /* 0x0000000a12127981 */ /* 0x000f22000c1e1900 */
[----:B0-----:R-:W-:-:S03]  /*0c60*/  IMAD.WIDE R24, R7, 0x4, R22 ;  /* 0x0000000407187825 */ /* 0x001fc600078e0216 */
[----:B------:R-:W4:Y:S04]  /*0c70*/  LDG.E R29, desc[UR10][R22.64] ;  /* 0x0000000a161d7981 */ /* 0x000f28000c1e1900 */
[----:B------:R-:W4:Y:S04]  /*0c80*/  LDG.E R13, desc[UR10][R10.64+0x10] ;  /* 0x0000100a0a0d7981 */ /* 0x000f28000c1e1900 */
[----:B------:R-:W4:Y:S04]  /*0c90*/  LDG.E R21, desc[UR10][R10.64+0x14] ;  /* 0x0000140a0a157981 */ /* 0x000f28000c1e1900 */
[----:B------:R-:W4:Y:S04]  /*0ca0*/  LDG.E R14, desc[UR10][R10.64+0x18] ;  /* 0x0000180a0a0e7981 */ /* 0x000f28000c1e1900 */
[----:B------:R-:W4:Y:S04]  /*0cb0*/  LDG.E R24, desc[UR10][R24.64] ;  /* 0x0000000a18187981 */ /* 0x000f28000c1e1900 */
[----:B------:R0:W4:Y:S01]  /*0cc0*/  LDG.E R19, desc[UR10][R10.64+0x1c] ;  /* 0x00001c0a0a137981 */ /* 0x000122000c1e1900 */
[----:B------:R-:W-:Y:S01]  /*0cd0*/  UIADD3 UR4, UPT, UPT, UR4, 0x8, URZ ;  /* 0x0000000804047890 */ /* 0x000fe2000fffe0ff */
[----:B---3--:R-:W-:-:S02]  /*0ce0*/  F2FP.BF16.F32.PACK_AB R9, R9, R26 ;  /* 0x0000001a0909723e */ /* 0x008fc400000010ff */
[----:B--2---:R-:W-:-:S03]  /*0cf0*/  F2FP.BF16.F32.PACK_AB R6, R6, R17 ;  /* 0x000000110606723e */ /* 0x004fc600000010ff */
[----:B------:R-:W-:Y:S02]  /*0d00*/  HMUL2.BF16_V2 R9, R9.H0_H0, R9.H1_H1 ;  /* 0x3000000909097232 */ /* 0x000fe40000200800 */
[----:B------:R-:W-:Y:S01]  /*0d10*/  HMUL2.BF16_V2 R6, R6.H0_H0, R6.H1_H1 ;  /* 0x3000000606067232 */ /* 0x000fe20000200800 */
[----:B----4-:R-:W-:Y:S02]  /*0d20*/  F2FP.BF16.F32.PACK_AB R20, R27, R20 ;  /* 0x000000141b14723e */ /* 0x010fe400000010ff */
[----:B------:R-:W-:Y:S02]  /*0d30*/  PRMT R17, R9, 0x7610, R17 ;  /* 0x0000761009117816 */ /* 0x000fe40000000011 */
[----:B------:R-:W-:Y:S01]  /*0d40*/  SHF.L.U32 R9, R6, 0x10, RZ ;  /* 0x0000001006097819 */ /* 0x000fe200000006ff */
[----:B------:R-:W-:Y:S01]  /*0d50*/  HMUL2.BF16_V2 R20, R20.H0_H0, R20.H1_H1 ;  /* 0x3000001414147232 */ /* 0x000fe20000200800 */
[----:B------:R-:W-:Y:S02]  /*0d60*/  SHF.L.U32 R6, R17, 0x10, RZ ;  /* 0x0000001011067819 */ /* 0x000fe400000006ff */
[----:B------:R-:W-:Y:S01]  /*0d70*/  F2FP.BF16.F32.PACK_AB R15, R28, R15 ;  /* 0x0000000f1c0f723e */ /* 0x000fe200000010ff */
[----:B-----5:R-:W-:Y:S01]  /*0d80*/  FADD R9, R16, R9 ;  /* 0x0000000910097221 */ /* 0x020fe20000000000 */
[----:B0-----:R-:W-:-:S03]  /*0d90*/  PRMT R10, R20, 0x7610, R10 ;  /* 0x00007610140a7816 */ /* 0x001fc6000000000a */
[----:B------:R-:W-:Y:S01]  /*0da0*/  FADD R6, R9, R6 ;  /* 0x0000000609067221 */ /* 0x000fe20000000000 */
[----:B------:R-:W-:Y:S01]  /*0db0*/  SHF.L.U32 R9, R10, 0x10, RZ ;  /* 0x000000100a097819 */ /* 0x000fe200000006ff */
[----:B------:R-:W-:-:S04]  /*0dc0*/  HMUL2.BF16_V2 R15, R15.H0_H0, R15.H1_H1 ;  /* 0x3000000f0f0f7232 */ /* 0x000fc80000200800 */
[--C-:B------:R-:W-:Y:S01]  /*0dd0*/  FADD R6, R6, R9.reuse ;  /* 0x0000000906067221 */ /* 0x100fe20000000000 */
[----:B------:R-:W-:Y:S02]  /*0de0*/  PRMT R9, R15, 0x7610, R9 ;  /* 0x000076100f097816 */ /* 0x000fe40000000009 */
[----:B------:R-:W-:Y:S02]  /*0df0*/  F2FP.BF16.F32.PACK_AB R12, R13, R12 ;  /* 0x0000000c0d0c723e */ /* 0x000fe400000010ff */
[----:B------:R-:W-:Y:S02]  /*0e00*/  SHF.L.U32 R9, R9, 0x10, RZ ;  /* 0x0000001009097819 */ /* 0x000fe400000006ff */
[----:B------:R-:W-:Y:S01]  /*0e10*/  F2FP.BF16.F32.PACK_AB R18, R21, R18 ;  /* 0x000000121512723e */ /* 0x000fe200000010ff */
[----:B------:R-:W-:Y:S01]  /*0e20*/  HMUL2.BF16_V2 R10, R12.H0_H0, R12.H1_H1 ;  /* 0x3000000c0c0a7232 */ /* 0x000fe20000200800 */
[----:B------:R-:W-:-:S03]  /*0e30*/  F2FP.BF16.F32.PACK_AB R14, R14, R29 ;  /* 0x0000001d0e0e723e */ /* 0x000fc600000010ff */
[----:B------:R-:W-:Y:S01]  /*0e40*/  HMUL2.BF16_V2 R12, R18.H0_H0, R18.H1_H1 ;  /* 0x30000012120c7232 */ /* 0x000fe20000200800 */
[----:B------:R-:W-:Y:S01]  /*0e50*/  SHF.L.U32 R11, R10, 0x10, RZ ;  /* 0x000000100a0b7819 */ /* 0x000fe200000006ff */
[----:B------:R-:W-:Y:S01]  /*0e60*/  FADD R6, R6, R9 ;  /* 0x0000000906067221 */ /* 0x000fe20000000000 */
[----:B------:R-:W-:Y:S01]  /*0e70*/  HMUL2.BF16_V2 R14, R14.H0_H0, R14.H1_H1 ;  /* 0x3000000e0e0e7232 */ /* 0x000fe20000200800 */
[----:B------:R-:W-:Y:S02]  /*0e80*/  F2FP.BF16.F32.PACK_AB R19, R19, R24 ;  /* 0x000000181313723e */ /* 0x000fe400000010ff */
[----:B------:R-:W-:Y:S02]  /*0e90*/  FADD R6, R6, R11 ;  /* 0x0000000b06067221 */ /* 0x000fe40000000000 */
[----:B------:R-:W-:Y:S02]  /*0ea0*/  PRMT R10, R14, 0x7610, R10 ;  /* 0x000076100e0a7816 */ /* 0x000fe4000000000a */
[----:B------:R-:W-:Y:S01]  /*0eb0*/  SHF.L.U32 R9, R12, 0x10, RZ ;  /* 0x000000100c097819 */ /* 0x000fe200000006ff */
[----:B------:R-:W-:Y:S01]  /*0ec0*/  HMUL2.BF16_V2 R19, R19.H0_H0, R19.H1_H1 ;  /* 0x3000001313137232 */ /* 0x000fe20000200800 */
[----:B------:R-:W-:-:S03]  /*0ed0*/  SHF.L.U32 R11, R10, 0x10, RZ ;  /* 0x000000100a0b7819 */ /* 0x000fc600000006ff */
[----:B------:R-:W-:Y:S01]  /*0ee0*/  FADD R6, R6, R9 ;  /* 0x0000000906067221 */ /* 0x000fe20000000000 */
[----:B------:R-:W-:-:S03]  /*0ef0*/  PRMT R12, R19, 0x7610, R12 ;  /* 0x00007610130c7816 */ /* 0x000fc6000000000c */
[----:B------:R-:W-:Y:S01]  /*0f00*/  FADD R6, R6, R11 ;  /* 0x0000000b06067221 */ /* 0x000fe20000000000 */
[----:B------:R-:W-:-:S05]  /*0f10*/  SHF.L.U32 R9, R12, 0x10, RZ ;  /* 0x000000100c097819 */ /* 0x000fca00000006ff */
[----:B------:R-:W-:-:S07]  /*0f20*/  FADD R16, R6, R9 ;  /* 0x0000000906107221 */ /* 0x000fce0000000000 */
.L_x_3:
[----:B------:R-:W-:Y:S05]  /*0f30*/  BRA.U !UP1, `(.L_x_0) ;  /* 0x0000000109fc7547 */ /* 0x000fea000b800000 */
[----:B------:R-:W-:Y:S02]  /*0f40*/  UISETP.GE.U32.AND UP0, UPT, UR8, 0x4, UPT ;  /* 0x000000040800788c */ /* 0x000fe4000bf06070 */
[----:B------:R-:W-:-:S04]  /*0f50*/  ULOP3.LUT UR6, UR6, 0x3, URZ, 0xc0, !UPT ;  /* 0x0000000306067892 */ /* 0x000fc8000f8ec0ff */
[----:B------:R-:W-:-:S03]  /*0f60*/  UISETP.NE.AND UP1, UPT, UR6, URZ, UPT ;  /* 0x000000ff0600728c */ /* 0x000fc6000bf25270 */
[----:B------:R-:W-:Y:S08]  /*0f70*/  BRA.U !UP0, `(.L_x_4) ;  /* 0x0000000108947547 */ /* 0x000ff0000b800000 */
[----:B------:R-:W0:Y:S01]  /*0f80*/  LDC.64 R10, c[0x0][0x388] ;  /* 0x0000e200ff0a7b82 */ /* 0x000e220000000a00 */
[----:B------:R-:W-:Y:S01]  /*0f90*/  IMAD R21, R7, UR4, R4 ;  /* 0x0000000407157c24 */ /* 0x000fe2000f8e0204 */
[----:B------:R-:W-:-:S06]  /*0fa0*/  IADD3 R9, PT, PT, R8, UR4, RZ ;  /* 0x0000000408097c10 */ /* 0x000fcc000fffe0ff */
[----:B------:R-:W1:Y:S01]  /*0fb0*/  LDC.64 R12, c[0x0][0x390] ;  /* 0x0000e400ff0c7b82 */ /* 0x000e620000000a00 */
[----:B0-----:R-:W-:-:S04]  /*0fc0*/  IMAD.WIDE R20, R21, 0x4, R10 ;  /* 0x0000000415147825 */ /* 0x001fc800078e020a */
[----:B------:R-:W-:Y:S02]  /*0fd0*/  IMAD.WIDE R10, R7, 0x4, R20 ;  /* 0x00000004070a7825 */ /* 0x000fe400078e0214 */
[----:B------:R-:W2:Y:S02]  /*0fe0*/  LDG.E R20, desc[UR10][R20.64] ;  /* 0x0000000a14147981 */ /* 0x000ea4000c1e1900 */
[----:B-1----:R-:W-:-:S04]  /*0ff0*/  IMAD.WIDE R12, R9, 0x4, R12 ;  /* 0x00000004090c7825 */ /* 0x002fc800078e020c */
[C---:B------:R-:W-:Y:S01]  /*1000*/  IMAD.WIDE R14, R7.reuse, 0x4, R10 ;  /* 0x00000004070e7825 */ /* 0x040fe200078e020a */
[----:B------:R-:W2:Y:S04]  /*1010*/  LDG.E R9, desc[UR10][R12.64] ;  /* 0x0000000a0c097981 */ /* 0x000ea8000c1e1900 */
[----:B------:R-:W3:Y:S01]  /*1020*/  LDG.E R10, desc[UR10][R10.64] ;  /* 0x0000000a0a0a7981 */ /* 0x000ee2000c1e1900 */
[----:B------:R-:W-:-:S03]  /*1030*/  IMAD.WIDE R18, R7, 0x4, R14 ;  /* 0x0000000407127825 */ /* 0x000fc600078e020e */
[----:B------:R-:W3:Y:S04]  /*1040*/  LDG.E R17, desc[UR10][R12.64+0x4] ;  /* 0x0000040a0c117981 */ /* 0x000ee8000c1e1900 */
[----:B------:R-:W4:Y:S04]  /*1050*/  LDG.E R14, desc[UR10][R14.64] ;  /* 0x0000000a0e0e7981 */ /* 0x000f28000c1e1900 */
[----:B------:R-:W4:Y:S04]  /*1060*/  LDG.E R23, desc[UR10][R12.64+0x8] ;  /* 0x0000080a0c177981 */ /* 0x000f28000c1e1900 */
[----:B------:R-:W4:Y:S04]  /*1070*/  LDG.E R18, desc[UR10][R18.64] ;  /* 0x0000000a12127981 */ /* 0x000f28000c1e1900 */
[----:B------:R-:W4:Y:S01]  /*1080*/  LDG.E R25, desc[UR10][R12.64+0xc] ;  /* 0x00000c0a0c197981 */ /* 0x000f22000c1e1900 */
[----:B------:R-:W-:Y:S01]  /*1090*/  UIADD3 UR4, UPT, UPT, UR4, 0x4, URZ ;  /* 0x0000000404047890 */ /* 0x000fe2000fffe0ff */
[----:B--2---:R-:W-:-:S02]  /*10a0*/  F2FP.BF16.F32.PACK_AB R6, R9, R20 ;  /* 0x000000140906723e */ /* 0x004fc400000010ff */
[----:B---3--:R-:W-:-:S03]  /*10b0*/  F2FP.BF16.F32.PACK_AB R9, R17, R10 ;  /* 0x0000000a1109723e */ /* 0x008fc600000010ff */
[----:B------:R-:W-:Y:S02]  /*10c0*/  HMUL2.BF16_V2 R6, R6.H0_H0, R6.H1_H1 ;  /* 0x3000000606067232 */ /* 0x000fe40000200800 */
[----:B------:R-:W-:Y:S01]  /*10d0*/  HMUL2.BF16_V2 R9, R9.H0_H0, R9.H1_H1 ;  /* 0x3000000909097232 */ /* 0x000fe20000200800 */
[----:B----4-:R-:W-:-:S04]  /*10e0*/  F2FP.BF16.F32.PACK_AB R11, R23, R14 ;  /* 0x0000000e170b723e */ /* 0x010fc800000010ff */
[----:B------:R-:W-:Y:S02]  /*10f0*/  PRMT R10, R9, 0x7610, R10 ;  /* 0x00007610090a7816 */ /* 0x000fe4000000000a */
[----:B------:R-:W-:Y:S01]  /*1100*/  SHF.L.U32 R9, R6, 0x10, RZ ;  /* 0x0000001006097819 */ /* 0x000fe200000006ff */
[----:B------:R-:W-:Y:S01]  /*1110*/  HMUL2.BF16_V2 R11, R11.H0_H0, R11.H1_H1 ;  /* 0x3000000b0b0b7232 */ /* 0x000fe20000200800 */
[----:B------:R-:W-:-:S03]  /*1120*/  F2FP.BF16.F32.PACK_AB R13, R25, R18 ;  /* 0x00000012190d723e */ /* 0x000fc600000010ff */
[----:B-----5:R-:W-:Y:S01]  /*1130*/  FADD R9, R16, R9 ;  /* 0x0000000910097221 */ /* 0x020fe20000000000 */
        /* <DEDUP_REMOVED lines=9> */
.L_x_4:
[----:B------:R-:W-:Y:S05]  /*11d0*/  BRA.U !UP1, `(.L_x_0) ;  /* 0x0000000109547547 */ /* 0x000fea000b800000 */
[----:B------:R-:W0:Y:S01]  /*11e0*/  LDC.64 R12, c[0x0][0x390] ;  /* 0x0000e400ff0c7b82 */ /* 0x000e220000000a00 */
[----:B------:R-:W-:Y:S01]  /*11f0*/  IADD3 R2, PT, PT, R2, UR4, RZ ;  /* 0x0000000402027c10 */ /* 0x000fe2000fffe0ff */
[----:B------:R-:W-:-:S04]  /*1200*/  UIADD3 UR6, UPT, UPT, -UR6, URZ, URZ ;  /* 0x000000ff06067290 */ /* 0x000fc8000fffe1ff */
[----:B------:R-:W-:Y:S01]  /*1210*/  IMAD R2, R2, R5, R0 ;  /* 0x0000000502027224 */ /* 0x000fe200078e0200 */
[----:B------:R-:W-:Y:S01]  /*1220*/  IADD3 R5, PT, PT, R8, UR4, RZ ;  /* 0x0000000408057c10 */ /* 0x000fe2000fffe0ff */
[----:B------:R-:W1:Y:S02]  /*1230*/  LDC.64 R10, c[0x0][0x388] ;  /* 0x0000e200ff0a7b82 */ /* 0x000e640000000a00 */
[----:B------:R-:W-:-:S07]  /*1240*/  IMAD R0, R2, UR12, R3 ;  /* 0x0000000c02007c24 */ /* 0x000fce000f8e0203 */
.L_x_5:
[----:B0-----:R-:W-:-:S04]  /*1250*/  IMAD.WIDE R2, R5, 0x4, R12 ;  /* 0x0000000405027825 */ /* 0x001fc800078e020c */
[----:B-1----:R-:W-:Y:S02]  /*1260*/  IMAD.WIDE R8, R0, 0x4, R10 ;  /* 0x0000000400087825 */ /* 0x002fe400078e020a */
[----:B------:R-:W2:Y:S04]  /*1270*/  LDG.E R3, desc[UR10][R2.64] ;  /* 0x0000000a02037981 */ /* 0x000ea8000c1e1900 */
[----:B------:R-:W2:Y:S01]  /*1280*/  LDG.E R8, desc[UR10][R8.64] ;  /* 0x0000000a08087981 */ /* 0x000ea2000c1e1900 */
[----:B------:R-:W-:Y:S01]  /*1290*/  UIADD3 UR6, UPT, UPT, UR6, 0x1, URZ ;  /* 0x0000000106067890 */ /* 0x000fe2000fffe0ff */
[----:B------:R-:W-:Y:S02]  /*12a0*/  IADD3 R5, PT, PT, R5, 0x1, RZ ;  /* 0x0000000105057810 */ /* 0x000fe40007ffe0ff */
[----:B------:R-:W-:Y:S01]  /*12b0*/  IADD3 R0, PT, PT, R7, R0, RZ ;  /* 0x0000000007007210 */ /* 0x000fe20007ffe0ff */
[----:B------:R-:W-:Y:S01]  /*12c0*/  UISETP.NE.AND UP0, UPT, UR6, URZ, UPT ;  /* 0x000000ff0600728c */ /* 0x000fe2000bf05270 */
[----:B--2---:R-:W-:-:S05]  /*12d0*/  F2FP.BF16.F32.PACK_AB R3, R3, R8 ;  /* 0x000000080303723e */ /* 0x004fca00000010ff */
[----:B------:R-:W-:-:S05]  /*12e0*/  HMUL2.BF16_V2 R3, R3.H0_H0, R3.H1_H1 ;  /* 0x3000000303037232 */ /* 0x000fca0000200800 */
[----:B------:R-:W-:-:S04]  /*12f0*/  PRMT R6, R3, 0x7610, R6 ;  /* 0x0000761003067816 */ /* 0x000fc80000000006 */
[----:B------:R-:W-:-:S05]  /*1300*/  SHF.L.U32 R15, R6, 0x10, RZ ;  /* 0x00000010060f7819 */ /* 0x000fca00000006ff */
[----:B-----5:R-:W-:Y:S01]  /*1310*/  FADD R16, R15, R16 ;  /* 0x000000100f107221 */ /* 0x020fe20000000000 */
[----:B------:R-:W-:Y:S06]  /*1320*/  BRA.U UP0, `(.L_x_5) ;  /* 0xfffffffd00c87547 */ /* 0x000fec000b83ffff */
.L_x_0:
[----:B------:R-:W0:Y:S02]  /*1330*/  LDC.64 R2, c[0x0][0x398] ;  /* 0x0000e600ff027b82 */ /* 0x000e240000000a00 */
[----:B0-----:R-:W-:-:S05]  /*1340*/  IMAD.WIDE R4, R4, 0x4, R2 ;  /* 0x0000000404047825 */ /* 0x001fca00078e0202 */
[----:B-----5:R-:W-:Y:S01]  /*1350*/  STG.E desc[UR10][R4.64], R16 ;  /* 0x0000001004007986 */ /* 0x020fe2000c10190a */
[----:B------:R-:W-:Y:S05]  /*1360*/  EXIT ;  /* 0x000000000000794d */ /* 0x000fea0003800000 */
.L_x_6:
[----:B------:R-:W-:-:S00]  /*1370*/  BRA `(.L_x_6) ;  /* 0xfffffffc00fc7947 */ /* 0x000fc0000383ffff */
[----:B------:R-:W-:-:S00]  /*1380*/  NOP ;  /* 0x0000000000007918 */ /* 0x000fc00000000000 */
[----:B------:R-:W-:-:S00]  /*1390*/  NOP ;  /* 0x0000000000007918 */ /* 0x000fc00000000000 */
[----:B------:R-:W-:-:S00]  /*13a0*/  NOP ;  /* 0x0000000000007918 */ /* 0x000fc00000000000 */
[----:B------:R-:W-:-:S00]  /*13b0*/  NOP ;  /* 0x0000000000007918 */ /* 0x000fc00000000000 */
[----:B------:R-:W-:-:S00]  /*13c0*/  NOP ;  /* 0x0000000000007918 */ /* 0x000fc00000000000 */
[----:B------:R-:W-:-:S00]  /*13d0*/  NOP ;  /* 0x0000000000007918 */ /* 0x000fc00000000000 */
[----:B------:R-:W-:-:S00]  /*13e0*/  NOP ;  /* 0x0000000000007918 */ /* 0x000fc00000000000 */
[----:B------:R-:W-:-:S00]  /*13f0*/  NOP ;  /* 0x0000000000007918 */ /* 0x000fc00000000000 */
.L_x_13:


//--------------------- .text._Z15bmm_kernel_bf16PKfS0_Pfiiiiii --------------------------
	.section	.text._Z15bmm_kernel_bf16PKfS0_Pfiiiiii,"ax",@progbits
	.align	128
        .global         _Z15bmm_kernel_bf16PKfS0_Pfiiiiii
        .type           _Z15bmm_kernel_bf16PKfS0_Pfiiiiii,@function
        .size           _Z15bmm_kernel_bf16PKfS0_Pfiiiiii,(.L_x_14 - _Z15bmm_kernel_bf16PKfS0_Pfiiiiii)
        .other          _Z15bmm_kernel_bf16PKfS0_Pfiiiiii,@"STO_CUDA_ENTRY STV_DEFAULT"
_Z15bmm_kernel_bf16PKfS0_Pfiiiiii:
.text._Z15bmm_kernel_bf16PKfS0_Pfiiiiii:
[----:B------:R-:W-:Y:S01]  /*0000*/  LDC R1, c[0x0][0x37c] ;  /* 0x0000df00ff017b82 */ /* 0x000fe20000000800 */
[----:B------:R-:W0:Y:S07]  /*0010*/  S2R R4, SR_TID.Y ;  /* 0x0000000000047919 */ /* 0x000e2e0000002200 */
[----:B------:R-:W1:Y:S01]  /*0020*/  S2UR UR5, SR_CTAID.Y ;  /* 0x00000000000579c3 */ /* 0x000e620000002600 */
[----:B------:R-:W2:Y:S01]  /*0030*/  LDCU UR9, c[0x0][0x3a8] ;  /* 0x00007500ff0977ac */ /* 0x000ea20008000800 */
[----:B------:R-:W3:Y:S01]  /*0040*/  S2R R3, SR_TID.Z ;  /* 0x0000000000037919 */ /* 0x000ee20000002300 */
[----:B------:R-:W4:Y:S01]  /*0050*/  LDCU UR8, c[0x0][0x398] ;  /* 0x00007300ff0877ac */ /* 0x000f220008000800 */
[----:B------:R-:W5:Y:S04]  /*0060*/  S2R R6, SR_TID.X ;  /* 0x0000000000067919 */ /* 0x000f680000002100 */
[----:B------:R-:W3:Y:S01]  /*0070*/  LDC R2, c[0x0][0x368] ;  /* 0x0000da00ff027b82 */ /* 0x000ee20000000800 */
[----:B------:R-:W1:Y:S01]  /*0080*/  LDCU UR4, c[0x0][0x364] ;  /* 0x00006c80ff0477ac */ /* 0x000e620008000800 */
[----:B------:R-:W5:Y:S06]  /*0090*/  LDCU UR12, c[0x0][0x3a4] ;  /* 0x00007480ff0c77ac */ /* 0x000f6c0008000800 */
[----:B------:R-:W3:Y:S08]  /*00a0*/  S2UR UR6, SR_CTAID.Z ;  /* 0x00000000000679c3 */ /* 0x000ef00000002700 */
[----:B------:R-:W5:Y:S01]  /*00b0*/  S2UR UR7, SR_CTAID.X ;  /* 0x00000000000779c3 */ /* 0x000f620000002500 */
[----:B-1----:R-:W-:-:S07]  /*00c0*/  UIMAD UR5, UR5, UR4, URZ ;  /* 0x00000004050572a4 */ /* 0x002fce000f8e02ff */
[----:B------:R-:W5:Y:S01]  /*00d0*/  LDC R5, c[0x0][0x360] ;  /* 0x0000d800ff057b82 */ /* 0x000f620000000800 */
[----:B0-----:R-:W-:-:S04]  /*00e0*/  IADD3 R0, PT, PT, R4, UR5, RZ ;  /* 0x0000000504007c10 */ /* 0x001fc8000fffe0ff */
[----:B--2---:R-:W-:Y:S01]  /*00f0*/  ISETP.GE.AND P0, PT, R0, UR9, PT ;  /* 0x0000000900007c0c */ /* 0x004fe2000bf06270 */
[----:B---3--:R-:W-:-:S05]  /*0100*/  IMAD R2, R2, UR6, R3 ;  /* 0x0000000602027c24 */ /* 0x008fca000f8e0203 */
[----:B----4-:R-:W-:Y:S01]  /*0110*/  ISETP.GE.OR P0, PT, R2, UR8, P0 ;  /* 0x0000000802007c0c */ /* 0x010fe20008706670 */
[----:B-----5:R-:W-:-:S05]  /*0120*/  IMAD R3, R5, UR7, R6 ;  /* 0x0000000705037c24 */ /* 0x020fca000f8e0206 */
[----:B------:R-:W-:-:S13]  /*0130*/  ISETP.GE.OR P0, PT, R3, UR12, P0 ;  /* 0x0000000c03007c0c */ /* 0x000fda0008706670 */
[----:B------:R-:W-:Y:S05]  /*0140*/  @P0 EXIT ;  /* 0x000000000000094d */ /* 0x000fea0003800000 */
[----:B------:R-:W0:Y:S01]  /*0150*/  LDCU UR6, c[0x0][0x3ac] ;  /* 0x00007580ff0677ac */ /* 0x000e220008000800 */
[----:B------:R-:W-:Y:S01]  /*0160*/  HFMA2 R22, -RZ, RZ, 0, 0 ;  /* 0x00000000ff167431 */ /* 0x000fe200000001ff */
[----:B------:R-:W1:Y:S01]  /*0170*/  LDCU.64 UR10, c[0x0][0x358] ;  /* 0x00006b00ff0a77ac */ /* 0x000e620008000a00 */
[----:B0-----:R-:W-:-:S09]  /*0180*/  UISETP.GE.AND UP0, UPT, UR6, 0x1, UPT ;  /* 0x000000010600788c */ /* 0x001fd2000bf06270 */
[----:B-1----:R-:W-:Y:S05]  /*0190*/  BRA.U !UP0, `(.L_x_7) ;  /* 0x0000000d08687547 */ /* 0x002fea000b800000 */
[----:B------:R-:W0:Y:S01]  /*01a0*/  LDCU UR8, c[0x0][0x39c] ;  /* 0x00007380ff0877ac */ /* 0x000e220008000800 */
[----:B------:R-:W-:Y:S01]  /*01b0*/  IMAD R5, R3, UR6, RZ ;  /* 0x0000000603057c24 */ /* 0x000fe2000f8e02ff */
[----:B------:R-:W-:Y:S01]  /*01c0*/  MOV R22, RZ ;  /* 0x000000ff00167202 */ /* 0x000fe20000000f00 */
[----:B------:R-:W-:Y:S02]  /*01d0*/  UISETP.GE.U32.AND UP0, UPT, UR6, 0x8, UPT ;  /* 0x000000080600788c */ /* 0x000fe4000bf06070 */
[----:B------:R-:W-:Y:S01]  /*01e0*/  ULOP3.LUT UR7, UR6, 0x7, URZ, 0xc0, !UPT ;  /* 0x0000000706077892 */ /* 0x000fe2000f8ec0ff */
[----:B------:R-:W-:Y:S01]  /*01f0*/  UMOV UR4, URZ ;  /* 0x000000ff00047c82 */ /* 0x000fe20008000000 */
[----:B0-----:R-:W-:-:S05]  /*0200*/  IMAD R6, R2, UR8, RZ ;  /* 0x0000000802067c24 */ /* 0x001fca000f8e02ff */
[----:B------:R-:W-:Y:S05]  /*0210*/  BRA.U !UP0, `(.L_x_8) ;  /* 0x0000000508b87547 */ /* 0x000fea000b800000 */
[----:B------:R-:W0:Y:S01]  /*0220*/  LDC R25, c[0x0][0x3a0] ;  /* 0x0000e800ff197b82 */ /* 0x000e220000000800 */
[C---:B------:R-:W-:Y:S01]  /*0230*/  IADD3 R17, PT, PT, R6.reuse, 0x5, RZ ;  /* 0x0000000506117810 */ /* 0x040fe20007ffe0ff */
[----:B------:R-:W-:Y:S01]  /*0240*/  ULOP3.LUT UR4, UR6, 0x7ffffff8, URZ, 0xc0, !UPT ;  /* 0x7ffffff806047892 */ /* 0x000fe2000f8ec0ff */
[C---:B------:R-:W-:Y:S02]  /*0250*/  IADD3 R11, PT, PT, R6.reuse, 0x6, RZ ;  /* 0x00000006060b7810 */ /* 0x040fe40007ffe0ff */
[C---:B------:R-:W-:Y:S02]  /*0260*/  IADD3 R9, PT, PT, R6.reuse, 0x7, RZ ;  /* 0x0000000706097810 */ /* 0x040fe40007ffe0ff */
[C---:B------:R-:W-:Y:S01]  /*0270*/  IADD3 R19, PT, PT, R6.reuse, 0x4, RZ ;  /* 0x0000000406137810 */ /* 0x040fe20007ffe0ff */
[----:B------:R-:W1:Y:S01]  /*0280*/  LDC.64 R12, c[0x0][0x380] ;  /* 0x0000e000ff0c7b82 */ /* 0x000e620000000a00 */
[C---:B------:R-:W-:Y:S02]  /*0290*/  IADD3 R21, PT, PT, R6.reuse, 0x3, RZ ;  /* 0x0000000306157810 */ /* 0x040fe40007ffe0ff */
[----:B------:R-:W-:-:S02]  /*02a0*/  IADD3 R23, PT, PT, R6, 0x2, RZ ;  /* 0x0000000206177810 */ /* 0x000fc40007ffe0ff */
[----:B------:R-:W-:Y:S02]  /*02b0*/  MOV R22, RZ ;  /* 0x000000ff00167202 */ /* 0x000fe40000000f00 */
[----:B------:R-:W-:Y:S01]  /*02c0*/  MOV R29, R5 ;  /* 0x00000005001d7202 */ /* 0x000fe20000000f00 */
[----:B------:R-:W2:Y:S01]  /*02d0*/  LDC.64 R14, c[0x0][0x388] ;  /* 0x0000e200ff0e7b82 */ /* 0x000ea20000000a00 */
[----:B0-----:R-:W-:Y:S01]  /*02e0*/  IMAD R7, R25, UR8, RZ ;  /* 0x0000000819077c24 */ /* 0x001fe2000f8e02ff */
[----:B------:R-:W-:Y:S01]  /*02f0*/  UIADD3 UR8, UPT, UPT, -UR4, URZ, URZ ;  /* 0x000000ff04087290 */ /* 0x000fe2000fffe1ff */
[----:B------:R-:W-:Y:S02]  /*0300*/  IMAD R16, R17, R25, R0 ;  /* 0x0000001911107224 */ /* 0x000fe400078e0200 */
[----:B------:R-:W-:Y:S02]  /*0310*/  IMAD R7, R2, R7, R4 ;  /* 0x0000000702077224 */ /* 0x000fe400078e0204 */
[----:B------:R-:W-:-:S02]  /*0320*/  IMAD R10, R11, R25, R0 ;  /* 0x000000190b0a7224 */ /* 0x000fc400078e0200 */
[-C--:B------:R-:W-:Y:S02]  /*0330*/  IMAD R17, R6, R25.reuse, R25 ;  /* 0x0000001906117224 */ /* 0x080fe400078e0219 */
[--C-:B------:R-:W-:Y:S02]  /*0340*/  IMAD R4, R9, R25, R0.reuse ;  /* 0x0000001909047224 */ /* 0x100fe400078e0200 */
[--C-:B------:R-:W-:Y:S01]  /*0350*/  IMAD R9, R10, UR12, R3.reuse ;  /* 0x0000000c0a097c24 */ /* 0x100fe2000f8e0203 */
[----:B------:R-:W-:Y:S01]  /*0360*/  IADD3 R10, PT, PT, R7, UR5, RZ ;  /* 0x00000005070a7c10 */ /* 0x000fe2000fffe0ff */
[----:B------:R-:W-:Y:S01]  /*0370*/  IMAD R11, R16, UR12, R3 ;  /* 0x0000000c100b7c24 */ /* 0x000fe2000f8e0203 */
[----:B------:R-:W-:Y:S01]  /*0380*/  IADD3 R16, PT, PT, R0, R17, RZ ;  /* 0x0000001100107210 */ /* 0x000fe20007ffe0ff */
[-CC-:B------:R-:W-:Y:S02]  /*0390*/  IMAD R18, R19, R25.reuse, R0.reuse ;  /* 0x0000001913127224 */ /* 0x180fe400078e0200 */
[----:B------:R-:W-:-:S02]  /*03a0*/  IMAD R20, R21, R25, R0 ;  /* 0x0000001915147224 */ /* 0x000fc400078e0200 */
[----:B------:R-:W-:Y:S02]  /*03b0*/  IMAD R24, R23, R25, R0 ;  /* 0x0000001917187224 */ /* 0x000fe400078e0200 */
[----:B------:R-:W-:Y:S02]  /*03c0*/  IMAD R8, R25, UR12, RZ ;  /* 0x0000000c19087c24 */ /* 0x000fe4000f8e02ff */
[--C-:B------:R-:W-:Y:S02]  /*03d0*/  IMAD R4, R4, UR12, R3.reuse ;  /* 0x0000000c04047c24 */ /* 0x100fe4000f8e0203 */
[--C-:B------:R-:W-:Y:S02]  /*03e0*/  IMAD R23, R18, UR12, R3.reuse ;  /* 0x0000000c12177c24 */ /* 0x100fe4000f8e0203 */
[--C-:B------:R-:W-:Y:S02]  /*03f0*/  IMAD R25, R20, UR12, R3.reuse ;  /* 0x0000000c14197c24 */ /* 0x100fe4000f8e0203 */
[----:B------:R-:W-:-:S02]  /*0400*/  IMAD R27, R24, UR12, R3 ;  /* 0x0000000c181b7c24 */ /* 0x000fc4000f8e0203 */
[--C-:B------:R-:W-:Y:S02]  /*0410*/  IMAD R7, R16, UR12, R3.reuse ;  /* 0x0000000c10077c24 */ /* 0x100fe4000f8e0203 */
[----:B-12---:R-:W-:-:S07]  /*0420*/  IMAD R10, R10, UR12, R3 ;  /* 0x0000000c0a0a7c24 */ /* 0x006fce000f8e0203 */
.L_x_9:
[----:B------:R-:W-:-:S04]  /*0430*/  IMAD.WIDE R18, R10, 0x4, R12 ;  /* 0x000000040a127825 */ /* 0x000fc800078e020c */
[----:B------:R-:W-:Y:S02]  /*0440*/  IMAD.WIDE R16, R29, 0x4, R14 ;  /* 0x000000041d107825 */ /* 0x000fe400078e020e */
[----:B------:R-:W2:Y:S04]  /*0450*/  LDG.E R18, desc[UR10][R18.64] ;  /* 0x0000000a12127981 */ /* 0x000ea8000c1e1900 */
[----:B------:R-:W2:Y:S01]  /*0460*/  LDG.E R26, desc[UR10][R16.64] ;  /* 0x0000000a101a7981 */ /* 0x000ea2000c1e1900 */
[----:B------:R-:W-:-:S03]  /*0470*/  IMAD.WIDE R20, R7, 0x4, R12 ;  /* 0x0000000407147825 */ /* 0x000fc600078e020c */
[----:B------:R-:W3:Y:S04]  /*0480*/  LDG.E R24, desc[UR10][R16.64+0x4] ;  /* 0x0000040a10187981 */ /* 0x000ee8000c1e1900 */
[----:B------:R2:W3:Y:S04]  /*0490*/  LDG.E R20, desc[UR10][R20.64] ;  /* 0x0000000a14147981 */ /* 0x0004e8000c1e1900 */
[----:B------:R-:W4:Y:S01]  /*04a0*/  LDG.E R28, desc[UR10][R16.64+0x8] ;  /* 0x0000080a101c7981 */ /* 0x000f22000c1e1900 */
[----:B--2---:R-:W-:Y:S01]  /*04b0*/  F2FP.BF16.F32.PACK_AB R21, R26, R18 ;  /* 0x000000121a15723e */ /* 0x004fe200000010ff */
[----:B------:R-:W-:-:S05]  /*04c0*/  IMAD.WIDE R18, R27, 0x4, R12 ;  /* 0x000000041b127825 */ /* 0x000fca00078e020c */
[----:B------:R0:W4:Y:S01]  /*04d0*/  LDG.E R26, desc[UR10][R18.64] ;  /* 0x0000000a121a7981 */ /* 0x000122000c1e1900 */
[----:B---3--:R-:W-:Y:S01]  /*04e0*/  F2FP.BF16.F32.PACK_AB R24, R24, R20 ;  /* 0x000000141818723e */ /* 0x008fe200000010ff */
[----:B------:R-:W-:-:S04]  /*04f0*/  HMUL2.BF16_V2 R21, R21.H0_H0, R21.H1_H1 ;  /* 0x3000001515157232 */ /* 0x000fc80000200800 */
[----:B0-----:R-:W-:Y:S01]  /*0500*/  HMUL2.BF16_V2 R19, R24.H0_H0, R24.H1_H1 ;  /* 0x3000001818137232 */ /* 0x001fe20000200800 */
[----:B------:R-:W-:-:S04]  /*0510*/  PRMT R24, R21, 0x7610, R24 ;  /* 0x0000761015187816 */ /* 0x000fc80000000018 */
[----:B------:R-:W-:Y:S01]  /*0520*/  PRMT R20, R19, 0x7610, R20 ;  /* 0x0000761013147816 */ /* 0x000fe20000000014 */
[----:B------:R-:W-:Y:S01]  /*0530*/  IMAD.WIDE R18, R25, 0x4, R12 ;  /* 0x0000000419127825 */ /* 0x000fe200078e020c */
[----:B------:R-:W-:-:S05]  /*0540*/  SHF.L.U32 R24, R24, 0x10, RZ ;  /* 0x0000001018187819 */ /* 0x000fca00000006ff */
[----:B------:R-:W-:Y:S01]  /*0550*/  FADD R22, R24, R22 ;  /* 0x0000001618167221 */ /* 0x000fe20000000000 */
[----:B------:R-:W2:Y:S04]  /*0560*/  LDG.E R18, desc[UR10][R18.64] ;  /* 0x0000000a12127981 */ /* 0x000ea8000c1e1900 */
[----:B------:R-:W2:Y:S01]  /*0570*/  LDG.E R24, desc[UR10][R16.64+0xc] ;  /* 0x00000c0a10187981 */ /* 0x000ea2000c1e1900 */
[----:B------:R-:W-:-:S05]  /*0580*/  SHF.L.U32 R21, R20, 0x10, RZ ;  /* 0x0000001014157819 */ /* 0x000fca00000006ff */
[----:B------:R-:W-:Y:S01]  /*0590*/  FADD R22, R22, R21 ;  /* 0x0000001516167221 */ /* 0x000fe20000000000 */
[----:B------:R-:W-:-:S06]  /*05a0*/  IMAD.WIDE R20, R23, 0x4, R12 ;  /* 0x0000000417147825 */ /* 0x000fcc00078e020c */
[----:B------:R-:W3:Y:S01]  /*05b0*/  LDG.E R20, desc[UR10][R20.64] ;  /* 0x0000000a14147981 */ /* 0x000ee2000c1e1900 */
[----:B----4-:R-:W-:-:S03]  /*05c0*/  F2FP.BF16.F32.PACK_AB R28, R28, R26 ;  /* 0x0000001a1c1c723e */ /* 0x010fc600000010ff */
[----:B------:R-:W3:Y:S02]  /*05d0*/  LDG.E R26, desc[UR10][R16.64+0x10] ;  /* 0x0000100a101a7981 */ /* 0x000ee4000c1e1900 */
[----:B------:R-:W-:Y:S01]  /*05e0*/  HMUL2.BF16_V2 R28, R28.H0_H0, R28.H1_H1 ;  /* 0x3000001c1c1c7232 */ /* 0x000fe20000200800 */
[----:B--2---:R-:W-:-:S05]  /*05f0*/  F2FP.BF16.F32.PACK_AB R24, R24, R18 ;  /* 0x000000121818723e */ /* 0x004fca00000010ff */
[----:B------:R-:W-:Y:S01]  /*0600*/  HMUL2.BF16_V2 R19, R24.H0_H0, R24.H1_H1 ;  /* 0x3000001818137232 */ /* 0x000fe20000200800 */
[----:B------:R-:W-:Y:S02]  /*0610*/  PRMT R24, R28, 0x7610, R24 ;  /* 0x000076101c187816 */ /* 0x000fe40000000018 */
[----:B------:R-:W2:Y:S02]  /*0620*/  LDG.E R28, desc[UR10][R16.64+0x18] ;  /* 0x0000180a101c7981 */ /* 0x000ea4000c1e1900 */
[----:B------:R-:W-:Y:S02]  /*0630*/  SHF.L.U32 R24, R24, 0x10, RZ ;  /* 0x0000001018187819 */ /* 0x000fe400000006ff */
[----:B------:R-:W-:-:S03]  /*0640*/  PRMT R18, R19, 0x7610, R18 ;  /* 0x0000761013127816 */ /* 0x000fc60000000012 */
[----:B------:R-:W-:Y:S01]  /*0650*/  FADD R22, R22, R24 ;  /* 0x0000001816167221 */ /* 0x000fe20000000000 */
[----:B------:R-:W-:Y:S01]  /*0660*/  SHF.L.U32 R19, R18, 0x10, RZ ;  /* 0x0000001012137819 */ /* 0x000fe200000006ff */
[----:B------:R-:W4:Y:S04]  /*0670*/  LDG.E R24, desc[UR10][R16.64+0x14] ;  /* 0x0000140a10187981 */ /* 0x000f28000c1e1900 */
[----:B------:R-:W-:Y:S01]  /*0680*/  FADD R22, R22, R19 ;  /* 0x0000001316167221 */ /* 0x000fe20000000000 */
[----:B------:R-:W-:-:S06]  /*0690*/  IMAD.WIDE R18, R11, 0x4, R12 ;  /* 0x000000040b127825 */ /* 0x000fcc00078e020c */
[----:B------:R-:W4:Y:S01]  /*06a0*/  LDG.E R18, desc[UR10][R18.64] ;  /* 0x0000000a12127981 */ /* 0x000f22000c1e1900 */
[----:B---3--:R-:W-:Y:S01]  /*06b0*/  F2FP.BF16.F32.PACK_AB R26, R26, R20 ;  /* 0x000000141a1a723e */ /* 0x008fe200000010ff */
[----:B------:R-:W-:-:S06]  /*06c0*/  IMAD.WIDE R20, R9, 0x4, R12 ;  /* 0x0000000409147825 */ /* 0x000fcc00078e020c */
[----:B------:R4:W2:Y:S02]  /*06d0*/  LDG.E R20, desc[UR10][R20.64] ;  /* 0x0000000a14147981 */ /* 0x0008a4000c1e1900 */
[----:B----4-:R-:W-:Y:S01]  /*06e0*/  F2FP.BF16.F32.PACK_AB R21, R24, R18 ;  /* 0x000000121815723e */ /* 0x010fe200000010ff */
[----:B------:R-:W-:Y:S01]  /*06f0*/  IMAD.WIDE R18, R4, 0x4, R12 ;  /* 0x0000000404127825 */ /* 0x000fe200078e020c */
[----:B------:R2:W3:Y:S02]  /*0700*/  LDG.E R24, desc[UR10][R16.64+0x1c] ;  /* 0x00001c0a10187981 */ /* 0x0004e4000c1e1900 */
[----:B--2---:R-:W-:Y:S02]  /*0710*/  F2FP.BF16.F32.PACK_AB R17, R28, R20 ;  /* 0x000000141c11723e */ /* 0x004fe400000010ff */
[----:B------:R-:W3:Y:S01]  /*0720*/  LDG.E R28, desc[UR10][R18.64] ;  /* 0x0000000a121c7981 */ /* 0x000ee2000c1e1900 */
[----:B------:R-:W-:Y:S02]  /*0730*/  HMUL2.BF16_V2 R26, R26.H0_H0, R26.H1_H1 ;  /* 0x3000001a1a1a7232 */ /* 0x000fe40000200800 */
[----:B------:R-:W-:-:S03]  /*0740*/  HMUL2.BF16_V2 R21, R21.H0_H0, R21.H1_H1 ;  /* 0x3000001515157232 */ /* 0x000fc60000200800 */
[----:B------:R-:W-:Y:S01]  /*0750*/  PRMT R20, R26, 0x7610, R20 ;  /* 0x000076101a147816 */ /* 0x000fe20000000014 */
[----:B------:R-:W-:Y:S01]  /*0760*/  HMUL2.BF16_V2 R17, R17.H0_H0, R17.H1_H1 ;  /* 0x3000001111117232 */ /* 0x000fe20000200800 */
[----:B------:R-:W-:-:S04]  /*0770*/  UIADD3 UR8, UPT, UPT, UR8, 0x8, URZ ;  /* 0x0000000808087890 */ /* 0x000fc8000fffe0ff */
[----:B------:R-:W-:Y:S01]  /*0780*/  PRMT R16, R17, 0x7610, R16 ;  /* 0x0000761011107816 */ /* 0x000fe20000000010 */
[----:B------:R-:W-:-:S03]  /*0790*/  UISETP.NE.AND UP0, UPT, UR8, URZ, UPT ;  /* 0x000000ff0800728c */ /* 0x000fc6000bf05270 */
[----:B------:R-:W-:Y:S02]  /*07a0*/  SHF.L.U32 R16, R16, 0x10, RZ ;  /* 0x0000001010107819 */ /* 0x000fe400000006ff */
[C---:B------:R-:W-:Y:S02]  /*07b0*/  LEA R10, R8.reuse, R10, 0x3 ;  /* 0x0000000a080a7211 */ /* 0x040fe400078e18ff */
[C---:B------:R-:W-:Y:S02]  /*07c0*/  LEA R4, R8.reuse, R4, 0x3 ;  /* 0x0000000408047211 */ /* 0x040fe400078e18ff */
[C---:B------:R-:W-:Y:S02]  /*07d0*/  LEA R9, R8.reuse, R9, 0x3 ;  /* 0x0000000908097211 */ /* 0x040fe400078e18ff */
[C---:B------:R-:W-:Y:S02]  /*07e0*/  LEA R11, R8.reuse, R11, 0x3 ;  /* 0x0000000b080b7211 */ /* 0x040fe400078e18ff */
[----:B------:R-:W-:-:S02]  /*07f0*/  LEA R23, R8, R23, 0x3 ;  /* 0x0000001708177211 */ /* 0x000fc400078e18ff */
[C---:B------:R-:W-:Y:S02]  /*0800*/  LEA R25, R8.reuse, R25, 0x3 ;  /* 0x0000001908197211 */ /* 0x040fe400078e18ff */
[C---:B------:R-:W-:Y:S02]  /*0810*/  LEA R27, R8.reuse, R27, 0x3 ;  /* 0x0000001b081b7211 */ /* 0x040fe400078e18ff */
[----:B------:R-:W-:Y:S02]  /*0820*/  IADD3 R29, PT, PT, R29, 0x8, RZ ;  /* 0x000000081d1d7810 */ /* 0x000fe40007ffe0ff */
[----:B------:R-:W-:Y:S02]  /*0830*/  LEA R7, R8, R7, 0x3 ;  /* 0x0000000708077211 */ /* 0x000fe400078e18ff */
[----:B---3--:R-:W-:Y:S02]  /*0840*/  F2FP.BF16.F32.PACK_AB R28, R24, R28 ;  /* 0x0000001c181c723e */ /* 0x008fe400000010ff */
[----:B------:R-:W-:-:S02]  /*0850*/  PRMT R24, R21, 0x7610, R24 ;  /* 0x0000761015187816 */ /* 0x000fc40000000018 */
[----:B------:R-:W-:Y:S01]  /*0860*/  SHF.L.U32 R21, R20, 0x10, RZ ;  /* 0x0000001014157819 */ /* 0x000fe200000006ff */
[----:B------:R-:W-:Y:S01]  /*0870*/  HMUL2.BF16_V2 R28, R28.H0_H0, R28.H1_H1 ;  /* 0x3000001c1c1c7232 */ /* 0x000fe20000200800 */
[----:B------:R-:W-:-:S03]  /*0880*/  SHF.L.U32 R24, R24, 0x10, RZ ;  /* 0x0000001018187819 */ /* 0x000fc600000006ff */
[----:B------:R-:W-:Y:S01]  /*0890*/  FADD R21, R22, R21 ;  /* 0x0000001516157221 */ /* 0x000fe20000000000 */
[----:B------:R-:W-:-:S03]  /*08a0*/  PRMT R17, R28, 0x7610, R17 ;  /* 0x000076101c117816 */ /* 0x000fc60000000011 */
[----:B------:R-:W-:Y:S01]  /*08b0*/  FADD R21, R21, R24 ;  /* 0x0000001815157221 */ /* 0x000fe20000000000 */
[----:B------:R-:W-:-:S03]  /*08c0*/  SHF.L.U32 R17, R17, 0x10, RZ ;  /* 0x0000001011117819 */ /* 0x000fc600000006ff */
[----:B------:R-:W-:-:S04]  /*08d0*/  FADD R16, R21, R16 ;  /* 0x0000001015107221 */ /* 0x000fc80000000000 */
[----:B------:R-:W-:Y:S01]  /*08e0*/  FADD R22, R16, R17 ;  /* 0x0000001110167221 */ /* 0x000fe20000000000 */
[----:B------:R-:W-:Y:S06]  /*08f0*/  BRA.U UP0, `(.L_x_9) ;  /* 0xfffffff900cc7547 */ /* 0x000fec000b83ffff */
.L_x_8:
[----:B------:R-:W-:-:S09]  /*0900*/  UISETP.NE.AND UP0, UPT, UR7, URZ, UPT ;  /* 0x000000ff0700728c */ /* 0x000fd2000bf05270 */
[----:B------:R-:W-:Y:S05]  /*0910*/  BRA.U !UP0, `(.L_x_7) ;  /* 0x0000000508887547 */ /* 0x000fea000b800000 */
[----:B------:R-:W-:Y:S02]  /*0920*/  UISETP.GE.U32.AND UP0, UPT, UR7, 0x4, UPT ;  /* 0x000000040700788c */ /* 0x000fe4000bf06070 */
[----:B------:R-:W-:-:S04]  /*0930*/  ULOP3.LUT UR8, UR6, 0x3, URZ, 0xc0, !UPT ;  /* 0x0000000306087892 */ /* 0x000fc8000f8ec0ff */
[----:B------:R-:W-:-:S03]  /*0940*/  UISETP.NE.AND UP1, UPT, UR8, URZ, UPT ;  /* 0x000000ff0800728c */ /* 0x000fc6000bf25270 */
[----:B------:R-:W-:Y:S08]  /*0950*/  BRA.U !UP0, `(.L_x_10) ;  /* 0x0000000108b87547 */ /* 0x000ff0000b800000 */
[----:B------:R-:W0:Y:S01]  /*0960*/  LDCU UR7, c[0x0][0x3a0] ;  /* 0x00007400ff0777ac */ /* 0x000e220008000800 */
[----:B------:R-:W1:Y:S01]  /*0970*/  LDC.64 R8, c[0x0][0x380] ;  /* 0x0000e000ff087b82 */ /* 0x000e620000000a00 */
[----:B------:R-:W-:-:S07]  /*0980*/  IADD3 R7, PT, PT, R6, UR4, RZ ;  /* 0x0000000406077c10 */ /* 0x000fce000fffe0ff */
[----:B------:R-:W2:Y:S01]  /*0990*/  LDC.64 R10, c[0x0][0x388] ;  /* 0x0000e200ff0a7b82 */ /* 0x000ea20000000a00 */
[----:B0-----:R-:W-:Y:S01]  /*09a0*/  IMAD R4, R7, UR7, R0 ;  /* 0x0000000707047c24 */ /* 0x001fe2000f8e0200 */
[----:B------:R-:W-:-:S03]  /*09b0*/  IADD3 R7, PT, PT, R5, UR4, RZ ;  /* 0x0000000405077c10 */ /* 0x000fc6000fffe0ff */
[C---:B------:R-:W-:Y:S01]  /*09c0*/  IMAD R15, R4.reuse, UR12, R3 ;  /* 0x0000000c040f7c24 */ /* 0x040fe2000f8e0203 */
[----:B------:R-:W-:-:S03]  /*09d0*/  IADD3 R12, PT, PT, R4, UR7, RZ ;  /* 0x00000007040c7c10 */ /* 0x000fc6000fffe0ff */
[----:B-1----:R-:W-:Y:S01]  /*09e0*/  IMAD.WIDE R14, R15, 0x4, R8 ;  /* 0x000000040f0e7825 */ /* 0x002fe200078e0208 */
[----:B------:R-:W-:-:S03]  /*09f0*/  IADD3 R4, PT, PT, R12, UR7, RZ ;  /* 0x000000070c047c10 */ /* 0x000fc6000fffe0ff */
[--C-:B------:R-:W-:Y:S01]  /*0a00*/  IMAD R17, R12, UR12, R3.reuse ;  /* 0x0000000c0c117c24 */ /* 0x100fe2000f8e0203 */
[C---:B------:R-:W-:Y:S01]  /*0a10*/  IADD3 R12, PT, PT, R4.reuse, UR7, RZ ;  /* 0x00000007040c7c10 */ /* 0x040fe2000fffe0ff */
[----:B------:R-:W-:Y:S01]  /*0a20*/  IMAD R13, R4, UR12, R3 ;  /* 0x0000000c040d7c24 */ /* 0x000fe2000f8e0203 */
[----:B------:R-:W3:Y:S01]  /*0a30*/  LDG.E R14, desc[UR10][R14.64] ;  /* 0x0000000a0e0e7981 */ /* 0x000ee2000c1e1900 */
[----:B--2---:R-:W-:-:S04]  /*0a40*/  IMAD.WIDE R10, R7, 0x4, R10 ;  /* 0x00000004070a7825 */ /* 0x004fc800078e020a */
[----:B------:R-:W-:Y:S01]  /*0a50*/  IMAD.WIDE R16, R17, 0x4, R8 ;  /* 0x0000000411107825 */ /* 0x000fe200078e0208 */
[----:B------:R-:W3:Y:S03]  /*0a60*/  LDG.E R7, desc[UR10][R10.64] ;  /* 0x0000000a0a077981 */ /* 0x000ee6000c1e1900 */
[----:B------:R-:W-:Y:S01]  /*0a70*/  IMAD R21, R12, UR12, R3 ;  /* 0x0000000c0c157c24 */ /* 0x000fe2000f8e0203 */
[----:B------:R-:W2:Y:S01]  /*0a80*/  LDG.E R19, desc[UR10][R10.64+0x4] ;  /* 0x0000040a0a137981 */ /* 0x000ea2000c1e1900 */
[----:B------:R-:W-:-:S03]  /*0a90*/  IMAD.WIDE R12, R13, 0x4, R8 ;  /* 0x000000040d0c7825 */ /* 0x000fc600078e0208 */
[----:B------:R-:W2:Y:S01]  /*0aa0*/  LDG.E R16, desc[UR10][R16.64] ;  /* 0x0000000a10107981 */ /* 0x000ea2000c1e1900 */
[----:B------:R-:W-:-:S03]  /*0ab0*/  IMAD.WIDE R8, R21, 0x4, R8 ;  /* 0x0000000415087825 */ /* 0x000fc600078e0208 */
[----:B------:R-:W4:Y:S04]  /*0ac0*/  LDG.E R12, desc[UR10][R12.64] ;  /* 0x0000000a0c0c7981 */ /* 0x000f28000c1e1900 */
[----:B------:R-:W4:Y:S04]  /*0ad0*/  LDG.E R21, desc[UR10][R10.64+0x8] ;  /* 0x0000080a0a157981 */ /* 0x000f28000c1e1900 */
[----:B------:R-:W5:Y:S04]  /*0ae0*/  LDG.E R8, desc[UR10][R8.64] ;  /* 0x0000000a08087981 */ /* 0x000f68000c1e1900 */
[----:B------:R0:W5:Y:S01]  /*0af0*/  LDG.E R23, desc[UR10][R10.64+0xc] ;  /* 0x00000c0a0a177981 */ /* 0x000162000c1e1900 */
[----:B------:R-:W-:Y:S01]  /*0b00*/  UIADD3 UR4, UPT, UPT, UR4, 0x4, URZ ;  /* 0x0000000404047890 */ /* 0x000fe2000fffe0ff */
[----:B---3--:R-:W-:-:S05]  /*0b10*/  F2FP.BF16.F32.PACK_AB R14, R7, R14 ;  /* 0x0000000e070e723e */ /* 0x008fca00000010ff */
[----:B------:R-:W-:Y:S01]  /*0b20*/  HMUL2.BF16_V2 R14, R14.H0_H0, R14.H1_H1 ;  /* 0x3000000e0e0e7232 */ /* 0x000fe20000200800 */
[----:B--2---:R-:W-:-:S05]  /*0b30*/  F2FP.BF16.F32.PACK_AB R4, R19, R16 ;  /* 0x000000101304723e */ /* 0x004fca00000010ff */
[----:B0-----:R-:W-:Y:S01]  /*0b40*/  HMUL2.BF16_V2 R11, R4.H0_H0, R4.H1_H1 ;  /* 0x30000004040b7232 */ /* 0x001fe20000200800 */
[----:B------:R-:W-:Y:S02]  /*0b50*/  PRMT R4, R14, 0x7610, R4 ;  /* 0x000076100e047816 */ /* 0x000fe40000000004 */
[----:B----4-:R-:W-:Y:S02]  /*0b60*/  F2FP.BF16.F32.PACK_AB R7, R21, R12 ;  /* 0x0000000c1507723e */ /* 0x010fe400000010ff */
[----:B------:R-:W-:-:S03]  /*0b70*/  PRMT R12, R11, 0x7610, R12 ;  /* 0x000076100b0c7816 */ /* 0x000fc6000000000c */
[----:B------:R-:W-:Y:S01]  /*0b80*/  HMUL2.BF16_V2 R13, R7.H0_H0, R7.H1_H1 ;  /* 0x30000007070d7232 */ /* 0x000fe20000200800 */
[----:B------:R-:W-:Y:S02]  /*0b90*/  SHF.L.U32 R7, R4, 0x10, RZ ;  /* 0x0000001004077819 */ /* 0x000fe400000006ff */
[----:B-----5:R-:W-:Y:S02]  /*0ba0*/  F2FP.BF16.F32.PACK_AB R9, R23, R8 ;  /* 0x000000081709723e */ /* 0x020fe400000010ff */
[----:B------:R-:W-:Y:S01]  /*0bb0*/  PRMT R4, R13, 0x7610, R4 ;  /* 0x000076100d047816 */ /* 0x000fe20000000004 */
[----:B------:R-:W-:Y:S01]  /*0bc0*/  FADD R7, R22, R7 ;  /* 0x0000000716077221 */ /* 0x000fe20000000000 */
[----:B------:R-:W-:Y:S01]  /*0bd0*/  SHF.L.U32 R12, R12, 0x10, RZ ;  /* 0x000000100c0c7819 */ /* 0x000fe200000006ff */
[----:B------:R-:W-:Y:S01]  /*0be0*/  HMUL2.BF16_V2 R8, R9.H0_H0, R9.H1_H1 ;  /* 0x3000000909087232 */ /* 0x000fe20000200800 */
[----:B------:R-:W-:-:S03]  /*0bf0*/  SHF.L.U32 R4, R4, 0x10, RZ ;  /* 0x0000001004047819 */ /* 0x000fc600000006ff */
[----:B------:R-:W-:Y:S01]  /*0c00*/  FADD R7, R7, R12 ;  /* 0x0000000c07077221 */ /* 0x000fe20000000000 */
[----:B------:R-:W-:-:S03]  /*0c10*/  SHF.L.U32 R9, R8, 0x10, RZ ;  /* 0x0000001008097819 */ /* 0x000fc600000006ff */
[----:B------:R-:W-:-:S04]  /*0c20*/  FADD R4, R7, R4 ;  /* 0x0000000407047221 */ /* 0x000fc80000000000 */
[----:B------:R-:W-:-:S07]  /*0c30*/  FADD R22, R4, R9 ;  /* 0x0000000904167221 */ /* 0x000fce0000000000 */
.L_x_10:
[----:B------:R-:W-:Y:S05]  /*0c40*/  BRA.U !UP1, `(.L_x_7) ;  /* 0x0000000109bc7547 */ /* 0x000fea000b800000 */
[----:B------:R-:W-:Y:S02]  /*0c50*/  UISETP.NE.AND UP0, UPT, UR8, 0x1, UPT ;  /* 0x000000010800788c */ /* 0x000fe4000bf05270 */
[----:B------:R-:W-:-:S04]  /*0c60*/  ULOP3.LUT UR6, UR6, 0x1, URZ, 0xc0, !UPT ;  /* 0x0000000106067892 */ /* 0x000fc8000f8ec0ff */
[----:B------:R-:W-:-:S03]  /*0c70*/  UISETP.NE.U32.AND UP1, UPT, UR6, 0x1, UPT ;  /* 0x000000010600788c */ /* 0x000fc6000bf25070 */
        /* <DEDUP_REMOVED lines=8> */
[----:B------:R-:W-:Y:S01]  /*0d00*/  IADD3 R12, PT, PT, R4, UR6, RZ ;  /* 0x00000006040c7c10 */ /* 0x000fe2000fffe0ff */
[----:B-1----:R-:W-:-:S04]  /*0d10*/  IMAD.WIDE R10, R7, 0x4, R10 ;  /* 0x00000004070a7825 */ /* 0x002fc800078e020a */
[----:B------:R-:W-:Y:S01]  /*0d20*/  IMAD R7, R12, UR12, R3 ;  /* 0x0000000c0c077c24 */ /* 0x000fe2000f8e0203 */
[----:B------:R-:W3:Y:S01]  /*0d30*/  LDG.E R15, desc[UR10][R10.64+0x4] ;  /* 0x0000040a0a0f7981 */ /* 0x000ee2000c1e1900 */
[----:B--2---:R-:W-:-:S04]  /*0d40*/  IMAD.WIDE R12, R13, 0x4, R8 ;  /* 0x000000040d0c7825 */ /* 0x004fc800078e0208 */
[----:B------:R-:W-:Y:S02]  /*0d50*/  IMAD.WIDE R8, R7, 0x4, R8 ;  /* 0x0000000407087825 */ /* 0x000fe400078e0208 */
[----:B------:R-:W2:Y:S04]  /*0d60*/  LDG.E R7, desc[UR10][R10.64] ;  /* 0x0000000a0a077981 */ /* 0x000ea8000c1e1900 */
[----:B------:R-:W2:Y:S04]  /*0d70*/  LDG.E R12, desc[UR10][R12.64] ;  /* 0x0000000a0c0c7981 */ /* 0x000ea8000c1e1900 */
[----:B------:R-:W3:Y:S01]  /*0d80*/  LDG.E R8, desc[UR10][R8.64] ;  /* 0x0000000a08087981 */ /* 0x000ee2000c1e1900 */
[----:B------:R-:W-:Y:S01]  /*0d90*/  UIADD3 UR4, UPT, UPT, UR4, 0x2, URZ ;  /* 0x0000000204047890 */ /* 0x000fe2000fffe0ff */
[----:B--2---:R-:W-:-:S02]  /*0da0*/  F2FP.BF16.F32.PACK_AB R4, R7, R12 ;  /* 0x0000000c0704723e */ /* 0x004fc400000010ff */
[----:B---3--:R-:W-:-:S03]  /*0db0*/  F2FP.BF16.F32.PACK_AB R7, R15, R8 ;  /* 0x000000080f07723e */ /* 0x008fc600000010ff */
[----:B------:R-:W-:Y:S02]  /*0dc0*/  HMUL2.BF16_V2 R4, R4.H0_H0, R4.H1_H1 ;  /* 0x3000000404047232 */ /* 0x000fe40000200800 */
[----:B------:R-:W-:-:S05]  /*0dd0*/  HMUL2.BF16_V2 R7, R7.H0_H0, R7.H1_H1 ;  /* 0x3000000707077232 */ /* 0x000fca0000200800 */
[----:B------:R-:W-:Y:S02]  /*0de0*/  PRMT R14, R7, 0x7610, R14 ;  /* 0x00007610070e7816 */ /* 0x000fe4000000000e */
[----:B------:R-:W-:Y:S02]  /*0df0*/  SHF.L.U32 R7, R4, 0x10, RZ ;  /* 0x0000001004077819 */ /* 0x000fe400000006ff */
[----:B------:R-:W-:-:S03]  /*0e00*/  SHF.L.U32 R14, R14, 0x10, RZ ;  /* 0x000000100e0e7819 */ /* 0x000fc600000006ff */
[----:B------:R-:W-:-:S04]  /*0e10*/  FADD R7, R22, R7 ;  /* 0x0000000716077221 */ /* 0x000fc80000000000 */
[----:B------:R-:W-:-:S07]  /*0e20*/  FADD R22, R7, R14 ;  /* 0x0000000e07167221 */ /* 0x000fce0000000000 */
.L_x_11:
[----:B------:R-:W-:Y:S05]  /*0e30*/  BRA.U UP1, `(.L_x_7) ;  /* 0x0000000101407547 */ /* 0x000fea000b800000 */
[----:B------:R-:W0:Y:S01]  /*0e40*/  LDCU UR6, c[0x0][0x3a0] ;  /* 0x00007400ff0677ac */ /* 0x000e220008000800 */
[----:B------:R-:W1:Y:S01]  /*0e50*/  LDC.64 R10, c[0x0][0x388] ;  /* 0x0000e200ff0a7b82 */ /* 0x000e620000000a00 */
[----:B------:R-:W-:-:S07]  /*0e60*/  IADD3 R7, PT, PT, R6, UR4, RZ ;  /* 0x0000000406077c10 */ /* 0x000fce000fffe0ff */
[----:B------:R-:W2:Y:S01]  /*0e70*/  LDC.64 R8, c[0x0][0x380] ;  /* 0x0000e000ff087b82 */ /* 0x000ea20000000a00 */
[----:B0-----:R-:W-:Y:S01]  /*0e80*/  IMAD R4, R7, UR6, R0 ;  /* 0x0000000607047c24 */ /* 0x001fe2000f8e0200 */
[----:B------:R-:W-:-:S03]  /*0e90*/  IADD3 R7, PT, PT, R5, UR4, RZ ;  /* 0x0000000405077c10 */ /* 0x000fc6000fffe0ff */
[----:B------:R-:W-:Y:S02]  /*0ea0*/  IMAD R5, R4, UR12, R3 ;  /* 0x0000000c04057c24 */ /* 0x000fe4000f8e0203 */
[----:B-1----:R-:W-:-:S06]  /*0eb0*/  IMAD.WIDE R6, R7, 0x4, R10 ;  /* 0x0000000407067825 */ /* 0x002fcc00078e020a */
[----:B------:R-:W3:Y:S01]  /*0ec0*/  LDG.E R7, desc[UR10][R6.64] ;  /* 0x0000000a06077981 */ /* 0x000ee2000c1e1900 */
[----:B--2---:R-:W-:-:S06]  /*0ed0*/  IMAD.WIDE R4, R5, 0x4, R8 ;  /* 0x0000000405047825 */ /* 0x004fcc00078e0208 */
[----:B------:R-:W3:Y:S02]  /*0ee0*/  LDG.E R4, desc[UR10][R4.64] ;  /* 0x0000000a04047981 */ /* 0x000ee4000c1e1900 */
[----:B---3--:R-:W-:-:S05]  /*0ef0*/  F2FP.BF16.F32.PACK_AB R5, R7, R4 ;  /* 0x000000040705723e */ /* 0x008fca00000010ff */
[----:B------:R-:W-:-:S05]  /*0f00*/  HMUL2.BF16_V2 R5, R5.H0_H0, R5.H1_H1 ;  /* 0x3000000505057232 */ /* 0x000fca0000200800 */
[----:B------:R-:W-:-:S04]  /*0f10*/  PRMT R8, R5, 0x7610, R8 ;  /* 0x0000761005087816 */ /* 0x000fc80000000008 */
[----:B------:R-:W-:-:S05]  /*0f20*/  SHF.L.U32 R9, R8, 0x10, RZ ;  /* 0x0000001008097819 */ /* 0x000fca00000006ff */
[----:B------:R-:W-:-:S07]  /*0f30*/  FADD R22, R22, R9 ;  /* 0x0000000916167221 */ /* 0x000fce0000000000 */
.L_x_7:
[----:B------:R-:W0:Y:S01]  /*0f40*/  LDCU UR4, c[0x0][0x3a0] ;  /* 0x00007400ff0477ac */ /* 0x000e220008000800 */
[----:B------:R-:W1:Y:S01]  /*0f50*/  LDC.64 R4, c[0x0][0x390] ;  /* 0x0000e400ff047b82 */ /* 0x000e620000000a00 */
[----:B0-----:R-:W-:-:S04]  /*0f60*/  IMAD R7, R2, UR4, RZ ;  /* 0x0000000402077c24 */ /* 0x001fc8000f8e02ff */
[----:B------:R-:W-:-:S04]  /*0f70*/  IMAD R0, R7, UR9, R0 ;  /* 0x0000000907007c24 */ /* 0x000fc8000f8e0200 */
[----:B------:R-:W-:-:S04]  /*0f80*/  IMAD R3, R0, UR12, R3 ;  /* 0x0000000c00037c24 */ /* 0x000fc8000f8e0203 */
[----:B-1----:R-:W-:-:S05]  /*0f90*/  IMAD.WIDE R2, R3, 0x4, R4 ;  /* 0x0000000403027825 */ /* 0x002fca00078e0204 */
[----:B------:R-:W-:Y:S01]  /*0fa0*/  STG.E desc[UR10][R2.64], R22 ;  /* 0x0000001602007986 */ /* 0x000fe2000c10190a */
[----:B------:R-:W-:Y:S05]  /*0fb0*/  EXIT ;  /* 0x000000000000794d */ /* 0x000fea0003800000 */
.L_x_12:
        /* <DEDUP_REMOVED lines=12> */
.L_x_14:


//--------------------- .nv.shared.reserved.0     --------------------------
	.section	.nv.shared.reserved.0,"aw",@nobits
	.weak		__nv_reservedSMEM_offset_0_alias
	.size		__nv_reservedSMEM_offset_0_alias, 0, 64
	.other		__nv_reservedSMEM_offset_0_alias,@"STO_CUDA_RESERVED_SHARED STV_DEFAULT"
__nv_reservedSMEM_offset_0_alias:
	.zero		0
	.zero		64


//--------------------- .nv.constant0._Z19baddbmm_kernel_bf16PKfS0_S0_Pfiiiiii --------------------------
	.section	.nv.constant0._Z19baddbmm_kernel_bf16PKfS0_S0_Pfiiiiii,"a",@progbits
	.sectionflags	@""
	.align	4
.nv.constant0._Z19baddbmm_kernel_bf16PKfS0_S0_Pfiiiiii:
	.zero		952


//--------------------- .nv.constant0._Z15bmm_kernel_bf16PKfS0_Pfiiiiii --------------------------
	.section	.nv.constant0._Z15bmm_kernel_bf16PKfS0_Pfiiiiii,"a",@progbits
	.sectionflags	@""
	.align	4
.nv.constant0._Z15bmm_kernel_bf16PKfS0_Pfiiiiii:
	.zero		944


//--------------------- SYMBOLS --------------------------

	.type		.nv.reservedSmem.offset0,@object
	.size		.nv.reservedSmem.offset0,0x4
